	.target	sm_90a

	.elftype	@"ET_EXEC"


//--------------------- .note.nv.tkinfo           --------------------------
	.section	.note.nv.tkinfo,"",@"SHT_NOTE"
	.sectionflags	@"SHF_NOTE_NV_TKINFO"
	.tkinfo
        /*0018*/ 	.word	0x00000002
        /*0030*/ 	.string	""
        /*0030*/ 	.string	"ptxas"
        /*0030*/ 	.string	"Cuda compilation tools, release 13.0, V13.0.88"
        /*0030*/ 	.string	"Build cuda_13.0.r13.0/compiler.36424714_0"
        /*0030*/ 	.string	"-arch sm_90a -m 64 "



//--------------------- .note.nv.cuinfo           --------------------------
	.section	.note.nv.cuinfo,"",@"SHT_NOTE"
	.sectionflags	@"SHF_NOTE_NV_CUINFO"
        /*0018*/ 	.short	0x0002
        /*001a*/ 	.short	0x005a
        /*001c*/ 	.short	0x0082
	.zero		2


//--------------------- .nv.info                  --------------------------
	.section	.nv.info,"",@"SHT_CUDA_INFO"
	.align	4


	//----- nvinfo : EIATTR_REGCOUNT
	.align		4
        /*0000*/ 	.byte	0x04, 0x2f
        /*0002*/ 	.short	(.L_12 - .L_11)
	.align		4
.L_11:
        /*0004*/ 	.word	index@(_ZN7cutlass13device_kernelINS_4gemm6kernel13GemmUniversalIN4cute5tupleIJiiiiEEENS1_10collective13CollectiveMmaINS1_37MainloopSm90TmaGmmaWarpSpecializedFP8ILi4ENS5_IJNS4_1CILi2EEENSA_ILi1EEESC_EEENS1_35KernelTmaWarpSpecializedCooperativeEEENS5_IJNSA_ILi256EEENSA_ILi128EEESH_EEENS_12float_e5m2_tENS5_IJlSC_lEEESJ_SK_NS4_8TiledMMAINS4_8MMA_AtomIJNS4_4SM904GMMA31MMA_64x128x32_F32E5M2E5M2_SS_TNILNSO_7ScaleInE1ELSQ_1EEEEEENS4_6LayoutISD_NS5_IJSC_NSA_ILi0EEESU_EEEEENS5_IJNS4_10UnderscoreESX_SX_EEEEENS4_13SM90_TMA_LOADENS4_14ComposedLayoutINS4_7SwizzleILi3ELi4ELi3EEENS4_18smem_ptr_flag_bitsILi8EEENST_INS5_IJNSA_ILi8EEESH_EEENS5_IJSH_SC_EEEEEEEvNS4_8identityENS4_23SM90_TMA_LOAD_MULTICASTES1A_vS1B_EENS_8epilogue10collective6detail29Sm90TmaWarpSpecializedAdapterINS1F_15DefaultEpilogueISJ_SK_SK_NS1E_6thread17LinearCombinationISJ_Li1EffLNS1J_9ScaleType4KindE0ELNS_15FloatRoundStyleE2ESJ_EENS1_15EpilogueDefaultEEEEEvvEEEEvNT_6ParamsE)
        /*0008*/ 	.word	0x000000a8


	//----- nvinfo : EIATTR_FRAME_SIZE
	.align		4
.L_12:
        /*000c*/ 	.byte	0x04, 0x11
        /*000e*/ 	.short	(.L_14 - .L_13)
	.align		4
.L_13:
        /*0010*/ 	.word	index@(_ZN7cutlass13device_kernelINS_4gemm6kernel13GemmUniversalIN4cute5tupleIJiiiiEEENS1_10collective13CollectiveMmaINS1_37MainloopSm90TmaGmmaWarpSpecializedFP8ILi4ENS5_IJNS4_1CILi2EEENSA_ILi1EEESC_EEENS1_35KernelTmaWarpSpecializedCooperativeEEENS5_IJNSA_ILi256EEENSA_ILi128EEESH_EEENS_12float_e5m2_tENS5_IJlSC_lEEESJ_SK_NS4_8TiledMMAINS4_8MMA_AtomIJNS4_4SM904GMMA31MMA_64x128x32_F32E5M2E5M2_SS_TNILNSO_7ScaleInE1ELSQ_1EEEEEENS4_6LayoutISD_NS5_IJSC_NSA_ILi0EEESU_EEEEENS5_IJNS4_10UnderscoreESX_SX_EEEEENS4_13SM90_TMA_LOADENS4_14ComposedLayoutINS4_7SwizzleILi3ELi4ELi3EEENS4_18smem_ptr_flag_bitsILi8EEENST_INS5_IJNSA_ILi8EEESH_EEENS5_IJSH_SC_EEEEEEEvNS4_8identityENS4_23SM90_TMA_LOAD_MULTICASTES1A_vS1B_EENS_8epilogue10collective6detail29Sm90TmaWarpSpecializedAdapterINS1F_15DefaultEpilogueISJ_SK_SK_NS1E_6thread17LinearCombinationISJ_Li1EffLNS1J_9ScaleType4KindE0ELNS_15FloatRoundStyleE2ESJ_EENS1_15EpilogueDefaultEEEEEvvEEEEvNT_6ParamsE)
        /*0014*/ 	.word	0x000000f8


	//----- nvinfo : EIATTR_MIN_STACK_SIZE
	.align		4
.L_14:
        /*0018*/ 	.byte	0x04, 0x12
        /*001a*/ 	.short	(.L_16 - .L_15)
	.align		4
.L_15:
        /*001c*/ 	.word	index@(_ZN7cutlass13device_kernelINS_4gemm6kernel13GemmUniversalIN4cute5tupleIJiiiiEEENS1_10collective13CollectiveMmaINS1_37MainloopSm90TmaGmmaWarpSpecializedFP8ILi4ENS5_IJNS4_1CILi2EEENSA_ILi1EEESC_EEENS1_35KernelTmaWarpSpecializedCooperativeEEENS5_IJNSA_ILi256EEENSA_ILi128EEESH_EEENS_12float_e5m2_tENS5_IJlSC_lEEESJ_SK_NS4_8TiledMMAINS4_8MMA_AtomIJNS4_4SM904GMMA31MMA_64x128x32_F32E5M2E5M2_SS_TNILNSO_7ScaleInE1ELSQ_1EEEEEENS4_6LayoutISD_NS5_IJSC_NSA_ILi0EEESU_EEEEENS5_IJNS4_10UnderscoreESX_SX_EEEEENS4_13SM90_TMA_LOADENS4_14ComposedLayoutINS4_7SwizzleILi3ELi4ELi3EEENS4_18smem_ptr_flag_bitsILi8EEENST_INS5_IJNSA_ILi8EEESH_EEENS5_IJSH_SC_EEEEEEEvNS4_8identityENS4_23SM90_TMA_LOAD_MULTICASTES1A_vS1B_EENS_8epilogue10collective6detail29Sm90TmaWarpSpecializedAdapterINS1F_15DefaultEpilogueISJ_SK_SK_NS1E_6thread17LinearCombinationISJ_Li1EffLNS1J_9ScaleType4KindE0ELNS_15FloatRoundStyleE2ESJ_EENS1_15EpilogueDefaultEEEEEvvEEEEvNT_6ParamsE)
        /*0020*/ 	.word	0x000000f8
.L_16:


//--------------------- .nv.compat                --------------------------
	.section	.nv.compat,"",@"SHT_CUDA_COMPAT_INFO"
	.align	4
        /*0000*/ 	.byte	0x02, 0x09, 0x01, 0x00, 0x02, 0x02, 0x04, 0x00, 0x02, 0x05, 0x05, 0x00, 0x03, 0x07, 0x01, 0x01
        /*0010*/ 	.byte	0x02, 0x03, 0x01, 0x00, 0x02, 0x06, 0x01, 0x00, 0x04, 0x0b, 0x08, 0x00, 0x00, 0x00, 0x00, 0x00
        /*0020*/ 	.byte	0x00, 0x00, 0x00, 0x00


//--------------------- .nv.info._ZN7cutlass13device_kernelINS_4gemm6kernel13GemmUniversalIN4cute5tupleIJiiiiEEENS1_10collective13CollectiveMmaINS1_37MainloopSm90TmaGmmaWarpSpecializedFP8ILi4ENS5_IJNS4_1CILi2EEENSA_ILi1EEESC_EEENS1_35KernelTmaWarpSpecializedCooperativeEEENS5_IJNSA_ILi256EEENSA_ILi128EEESH_EEENS_12float_e5m2_tENS5_IJlSC_lEEESJ_SK_NS4_8TiledMMAINS4_8MMA_AtomIJNS4_4SM904GMMA31MMA_64x128x32_F32E5M2E5M2_SS_TNILNSO_7ScaleInE1ELSQ_1EEEEEENS4_6LayoutISD_NS5_IJSC_NSA_ILi0EEESU_EEEEENS5_IJNS4_10UnderscoreESX_SX_EEEEENS4_13SM90_TMA_LOADENS4_14ComposedLayoutINS4_7SwizzleILi3ELi4ELi3EEENS4_18smem_ptr_flag_bitsILi8EEENST_INS5_IJNSA_ILi8EEESH_EEENS5_IJSH_SC_EEEEEEEvNS4_8identityENS4_23SM90_TMA_LOAD_MULTICASTES1A_vS1B_EENS_8epilogue10collective6detail29Sm90TmaWarpSpecializedAdapterINS1F_15DefaultEpilogueISJ_SK_SK_NS1E_6thread17LinearCombinationISJ_Li1EffLNS1J_9ScaleType4KindE0ELNS_15FloatRoundStyleE2ESJ_EENS1_15EpilogueDefaultEEEEEvvEEEEvNT_6ParamsE --------------------------
	.section	.nv.info._ZN7cutlass13device_kernelINS_4gemm6kernel13GemmUniversalIN4cute5tupleIJiiiiEEENS1_10collective13CollectiveMmaINS1_37MainloopSm90TmaGmmaWarpSpecializedFP8ILi4ENS5_IJNS4_1CILi2EEENSA_ILi1EEESC_EEENS1_35KernelTmaWarpSpecializedCooperativeEEENS5_IJNSA_ILi256EEENSA_ILi128EEESH_EEENS_12float_e5m2_tENS5_IJlSC_lEEESJ_SK_NS4_8TiledMMAINS4_8MMA_AtomIJNS4_4SM904GMMA31MMA_64x128x32_F32E5M2E5M2_SS_TNILNSO_7ScaleInE1ELSQ_1EEEEEENS4_6LayoutISD_NS5_IJSC_NSA_ILi0EEESU_EEEEENS5_IJNS4_10UnderscoreESX_SX_EEEEENS4_13SM90_TMA_LOADENS4_14ComposedLayoutINS4_7SwizzleILi3ELi4ELi3EEENS4_18smem_ptr_flag_bitsILi8EEENST_INS5_IJNSA_ILi8EEESH_EEENS5_IJSH_SC_EEEEEEEvNS4_8identityENS4_23SM90_TMA_LOAD_MULTICASTES1A_vS1B_EENS_8epilogue10collective6detail29Sm90TmaWarpSpecializedAdapterINS1F_15DefaultEpilogueISJ_SK_SK_NS1E_6thread17LinearCombinationISJ_Li1EffLNS1J_9ScaleType4KindE0ELNS_15FloatRoundStyleE2ESJ_EENS1_15EpilogueDefaultEEEEEvvEEEEvNT_6ParamsE,"",@"SHT_CUDA_INFO"
	.sectionflags	@""
	.align	4


	//----- nvinfo : EIATTR_CUDA_API_VERSION
	.align		4
        /*0000*/ 	.byte	0x04, 0x37
        /*0002*/ 	.short	(.L_18 - .L_17)
.L_17:
        /*0004*/ 	.word	0x00000082


	//----- nvinfo : EIATTR_KPARAM_INFO
	.align		4
.L_18:
        /*0008*/ 	.byte	0x04, 0x17
        /*000a*/ 	.short	(.L_20 - .L_19)
.L_19:
        /*000c*/ 	.word	0x00000000
        /*0010*/ 	.short	0x0000
        /*0012*/ 	.short	0x0070
        /*0014*/ 	.byte	0x00, 0xf0, 0x01, 0x10


	//----- nvinfo : EIATTR_SPARSE_MMA_MASK
	.align		4
.L_20:
        /*0018*/ 	.byte	0x03, 0x50
        /*001a*/ 	.short	0x0000


	//----- nvinfo : EIATTR_MAXREG_COUNT
	.align		4
        /*001c*/ 	.byte	0x03, 0x1b
        /*001e*/ 	.short	0x00a8


	//----- nvinfo : EIATTR_NUM_BARRIERS
	.align		4
        /*0020*/ 	.byte	0x02, 0x4c
        /*0022*/ 	.byte	0x01
	.zero		1


	//----- nvinfo : EIATTR_ANNOTATIONS
	.align		4
        /*0024*/ 	.byte	0x04, 0x55
        /*0026*/ 	.short	(.L_22 - .L_21)


	//   ....[0]....
.L_21:
        /*0028*/ 	.word	0x00000001
        /*002c*/ 	.byte	0x10, 0x07, 0x00, 0x00, 0x01, 0x00, 0x00, 0x00, 0x00, 0x08, 0x00, 0x00, 0x01, 0x00, 0x00, 0x00
        /* <DEDUP_REMOVED lines=192> */
        /*0c3c*/ 	.byte	0x30, 0x07, 0x01, 0x00


	//----- nvinfo : EIATTR_MERCURY_ISA_VERSION
	.align		4
.L_22:
        /*0c40*/ 	.byte	0x03, 0x5f
        /*0c42*/ 	.short	0x0101


	//----- nvinfo : EIATTR_INT_WARP_WIDE_INSTR_OFFSETS
	.align		4
        /*0c44*/ 	.byte	0x04, 0x31
        /*0c46*/ 	.short	(.L_24 - .L_23)


	//   ....[0]....
.L_23:
        /*0c48*/ 	.word	0x00000550


	//   ....[1]....
        /*0c4c*/ 	.word	0x00000570


	//   ....[2]....
        /*0c50*/ 	.word	0x000006e0


	//   ....[3]....
        /*0c54*/ 	.word	0x000054f0


	//----- nvinfo : EIATTR_COOP_GROUP_MASK_REGIDS
	.align		4
.L_24:
        /*0c58*/ 	.byte	0x04, 0x29
        /*0c5a*/ 	.short	(.L_26 - .L_25)


	//   ....[0]....
.L_25:
        /*0c5c*/ 	.word	0xffffffff


	//   ....[1]....
        /*0c60*/ 	.word	0xffffffff


	//   ....[2]....
        /*0c64*/ 	.word	0xffffffff


	//   ....[3]....
        /*0c68*/ 	.word	0xffffffff


	//   ....[4]....
        /*0c6c*/ 	.word	0xffffffff


	//   ....[5]....
        /*0c70*/ 	.word	0xffffffff


	//----- nvinfo : EIATTR_COOP_GROUP_INSTR_OFFSETS
	.align		4
.L_26:
        /*0c74*/ 	.byte	0x04, 0x28
        /*0c76*/ 	.short	(.L_28 - .L_27)


	//   ....[0]....
.L_27:
        /*0c78*/ 	.word	0x00000070


	//   ....[1]....
        /*0c7c*/ 	.word	0x00000080


	//   ....[2]....
        /*0c80*/ 	.word	0x000001a0


	//   ....[3]....
        /*0c84*/ 	.word	0x000003c0


	//   ....[4]....
        /*0c88*/ 	.word	0x00000840


	//   ....[5]....
        /*0c8c*/ 	.word	0x000015c0


	//----- nvinfo : EIATTR_REG_RECONFIG
	.align		4
.L_28:
        /*0c90*/ 	.byte	0x01, 0x54
	.zero		2


	//----- nvinfo : EIATTR_MBARRIER_INSTR_OFFSETS
	.align		4
        /*0c94*/ 	.byte	0x04, 0x39
        /*0c96*/ 	.short	(.L_30 - .L_29)


	//   ....[0]....
.L_29:
        /*0c98*/ 	.word	0x00000320
        /*0c9c*/ 	.word	0x000000ff
        /*0ca0*/ 	.word	0x00000000
        /*0ca4*/ 	.short	0x0100
        /*0ca6*/ 	.byte	0x09
	.zero		1


	//   ....[1]....
        /*0ca8*/ 	.word	0x00000330
        /*0cac*/ 	.word	0x000000ff
        /*0cb0*/ 	.word	0x00000020
        /*0cb4*/ 	.short	0x0100
        /*0cb6*/ 	.byte	0x09
	.zero		1


	//   ....[2]....
        /*0cb8*/ 	.word	0x00000340
        /*0cbc*/ 	.word	0x000000ff
        /*0cc0*/ 	.word	0x00000008
        /*0cc4*/ 	.short	0x0100
        /*0cc6*/ 	.byte	0x09
	.zero		1


	//   ....[3]....
        /*0cc8*/ 	.word	0x00000350
        /*0ccc*/ 	.word	0x000000ff
        /*0cd0*/ 	.word	0x00000028
        /*0cd4*/ 	.short	0x0100
        /*0cd6*/ 	.byte	0x09
	.zero		1


	//   ....[4]....
        /*0cd8*/ 	.word	0x00000360
        /*0cdc*/ 	.word	0x000000ff
        /*0ce0*/ 	.word	0x00000010
        /*0ce4*/ 	.short	0x0100
        /*0ce6*/ 	.byte	0x09
	.zero		1


	//   ....[5]....
        /*0ce8*/ 	.word	0x00000370
        /*0cec*/ 	.word	0x000000ff
        /*0cf0*/ 	.word	0x00000030
        /*0cf4*/ 	.short	0x0100
        /*0cf6*/ 	.byte	0x09
	.zero		1


	//   ....[6]....
        /*0cf8*/ 	.word	0x00000380
        /*0cfc*/ 	.word	0x000000ff
        /*0d00*/ 	.word	0x00000018
        /*0d04*/ 	.short	0x0100
        /*0d06*/ 	.byte	0x09
	.zero		1


	//   ....[7]....
        /*0d08*/ 	.word	0x00000390
        /*0d0c*/ 	.word	0x000000ff
        /*0d10*/ 	.word	0x00000038
        /*0d14*/ 	.short	0x0100
        /*0d16*/ 	.byte	0x09
	.zero		1


	//   ....[8]....
        /*0d18*/ 	.word	0x00000770
        /*0d1c*/ 	.word	0x000000ff
        /*0d20*/ 	.word	0x00000050
        /*0d24*/ 	.short	0x0100
        /*0d26*/ 	.byte	0x06
	.zero		1


	//   ....[9]....
        /*0d28*/ 	.word	0x000007e0
        /*0d2c*/ 	.word	0x000000ff
        /*0d30*/ 	.word	0x00000058
        /*0d34*/ 	.short	0x0100
        /*0d36*/ 	.byte	0x06
	.zero		1


	//   ....[10]....
        /*0d38*/ 	.word	0x00001dc0
        /*0d3c*/ 	.word	0x000000ff
        /*0d40*/ 	.word	0x00000000
        /*0d44*/ 	.short	0x010a
        /*0d46*/ 	.byte	0x06
	.zero		1


	//   ....[11]....
        /*0d48*/ 	.word	0x00001e00
        /*0d4c*/ 	.word	0x000000ff
        /*0d50*/ 	.word	0x00000000
        /*0d54*/ 	.short	0x010a
        /*0d56*/ 	.byte	0x06
	.zero		1


	//   ....[12]....
        /*0d58*/ 	.word	0x00003170
        /*0d5c*/ 	.word	0x000000ff
        /*0d60*/ 	.word	0x00000000
        /*0d64*/ 	.short	0x010a
        /*0d66*/ 	.byte	0x10
	.zero		1


	//   ....[13]....
        /*0d68*/ 	.word	0x000031b0
        /*0d6c*/ 	.word	0x000000ff
        /*0d70*/ 	.word	0x00000000
        /*0d74*/ 	.short	0x010a
        /*0d76*/ 	.byte	0x10
	.zero		1


	//   ....[14]....
        /*0d78*/ 	.word	0x00004380
        /*0d7c*/ 	.word	0x000000e5
        /*0d80*/ 	.word	0x00000000
        /*0d84*/ 	.short	0x0101
        /*0d86*/ 	.byte	0x3f
	.zero		1


	//   ....[15]....
        /*0d88*/ 	.word	0x00005590
        /*0d8c*/ 	.word	0x00000018
        /*0d90*/ 	.word	0x00000000
        /*0d94*/ 	.short	0x0101
        /*0d96*/ 	.byte	0x3f
	.zero		1


	//   ....[16]....
        /*0d98*/ 	.word	0x0000f920
        /*0d9c*/ 	.word	0x00000005
        /*0da0*/ 	.word	0x00000020
        /*0da4*/ 	.short	0x010a
        /*0da6*/ 	.byte	0x3f
	.zero		1


	//   ....[17]....
        /*0da8*/ 	.word	0x0000fd50
        /*0dac*/ 	.word	0x00000002
        /*0db0*/ 	.word	0x00000058
        /*0db4*/ 	.short	0x0101
        /*0db6*/ 	.byte	0x3f
	.zero		1


	//   ....[18]....
        /*0db8*/ 	.word	0x00010480
        /*0dbc*/ 	.word	0x00000005
        /*0dc0*/ 	.word	0x00000000
        /*0dc4*/ 	.short	0x010a
        /*0dc6*/ 	.byte	0x3f
	.zero		1


	//   ....[19]....
        /*0dc8*/ 	.word	0x00010500
        /*0dcc*/ 	.word	0x00000007
        /*0dd0*/ 	.word	0x00000000
        /*0dd4*/ 	.short	0x010a
        /*0dd6*/ 	.byte	0x3f
	.zero		1


	//   ....[20]....
        /*0dd8*/ 	.word	0x00010590
        /*0ddc*/ 	.word	0x00000006
        /*0de0*/ 	.word	0x00000000
        /*0de4*/ 	.short	0x010a
        /*0de6*/ 	.byte	0x3f
	.zero		1


	//   ....[21]....
        /*0de8*/ 	.word	0x00010620
        /*0dec*/ 	.word	0x00000003
        /*0df0*/ 	.word	0x00000000
        /*0df4*/ 	.short	0x010a
        /*0df6*/ 	.byte	0x3f
	.zero		1


	//   ....[22]....
        /*0df8*/ 	.word	0x00010690
        /*0dfc*/ 	.word	0x00000003
        /*0e00*/ 	.word	0x00000000
        /*0e04*/ 	.short	0x010a
        /*0e06*/ 	.byte	0x3f
	.zero		1


	//   ....[23]....
        /*0e08*/ 	.word	0x00010700
        /*0e0c*/ 	.word	0x00000000
        /*0e10*/ 	.word	0x00000000
        /*0e14*/ 	.short	0x010a
        /*0e16*/ 	.byte	0x3f
	.zero		1


	//   ....[24]....
        /*0e18*/ 	.word	0x000107e0
        /*0e1c*/ 	.word	0x00000005
        /*0e20*/ 	.word	0x00000020
        /*0e24*/ 	.short	0x010a
        /*0e26*/ 	.byte	0x3f
	.zero		1


	//   ....[25]....
        /*0e28*/ 	.word	0x000108b0
        /*0e2c*/ 	.word	0x00000005
        /*0e30*/ 	.word	0x00000000
        /*0e34*/ 	.short	0x010a
        /*0e36*/ 	.byte	0x3f
	.zero		1


	//   ....[26]....
        /*0e38*/ 	.word	0x00010900
        /*0e3c*/ 	.word	0x00000007
        /*0e40*/ 	.word	0x00000000
        /*0e44*/ 	.short	0x010a
        /*0e46*/ 	.byte	0x3f
	.zero		1


	//   ....[27]....
        /*0e48*/ 	.word	0x00010950
        /*0e4c*/ 	.word	0x00000006
        /*0e50*/ 	.word	0x00000000
        /*0e54*/ 	.short	0x010a
        /*0e56*/ 	.byte	0x3f
	.zero		1


	//----- nvinfo : EIATTR_NUM_MBARRIERS
	.align		4
.L_30:
        /*0e58*/ 	.byte	0x03, 0x38
        /*0e5a*/ 	.short	0x000a


	//----- nvinfo : EIATTR_EXIT_INSTR_OFFSETS
	.align		4
        /*0e5c*/ 	.byte	0x04, 0x1c
        /*0e5e*/ 	.short	(.L_32 - .L_31)


	//   ....[0]....
.L_31:
        /*0e60*/ 	.word	0x000009d0


	//   ....[1]....
        /*0e64*/ 	.word	0x00001260


	//   ....[2]....
        /*0e68*/ 	.word	0x0000f000


	//   ....[3]....
        /*0e6c*/ 	.word	0x0000f590


	//   ....[4]....
        /*0e70*/ 	.word	0x00010670


	//----- nvinfo : EIATTR_MAX_THREADS
	.align		4
.L_32:
        /*0e74*/ 	.byte	0x04, 0x05
        /*0e76*/ 	.short	(.L_34 - .L_33)
.L_33:
        /*0e78*/ 	.word	0x00000180
        /*0e7c*/ 	.word	0x00000001
        /*0e80*/ 	.word	0x00000001


	//----- nvinfo : EIATTR_CRS_STACK_SIZE
	.align		4
.L_34:
        /*0e84*/ 	.byte	0x04, 0x1e
        /*0e86*/ 	.short	(.L_36 - .L_35)
.L_35:
        /*0e88*/ 	.word	0x00000000


	//----- nvinfo : EIATTR_CBANK_PARAM_SIZE
	.align		4
.L_36:
        /*0e8c*/ 	.byte	0x03, 0x19
        /*0e8e*/ 	.short	0x0470


	//----- nvinfo : EIATTR_PARAM_CBANK
	.align		4
        /*0e90*/ 	.byte	0x04, 0x0a
        /*0e92*/ 	.short	(.L_38 - .L_37)
	.align		4
.L_37:
        /*0e94*/ 	.word	index@(.nv.constant0._ZN7cutlass13device_kernelINS_4gemm6kernel13GemmUniversalIN4cute5tupleIJiiiiEEENS1_10collective13CollectiveMmaINS1_37MainloopSm90TmaGmmaWarpSpecializedFP8ILi4ENS5_IJNS4_1CILi2EEENSA_ILi1EEESC_EEENS1_35KernelTmaWarpSpecializedCooperativeEEENS5_IJNSA_ILi256EEENSA_ILi128EEESH_EEENS_12float_e5m2_tENS5_IJlSC_lEEESJ_SK_NS4_8TiledMMAINS4_8MMA_AtomIJNS4_4SM904GMMA31MMA_64x128x32_F32E5M2E5M2_SS_TNILNSO_7ScaleInE1ELSQ_1EEEEEENS4_6LayoutISD_NS5_IJSC_NSA_ILi0EEESU_EEEEENS5_IJNS4_10UnderscoreESX_SX_EEEEENS4_13SM90_TMA_LOADENS4_14ComposedLayoutINS4_7SwizzleILi3ELi4ELi3EEENS4_18smem_ptr_flag_bitsILi8EEENST_INS5_IJNSA_ILi8EEESH_EEENS5_IJSH_SC_EEEEEEEvNS4_8identityENS4_23SM90_TMA_LOAD_MULTICASTES1A_vS1B_EENS_8epilogue10collective6detail29Sm90TmaWarpSpecializedAdapterINS1F_15DefaultEpilogueISJ_SK_SK_NS1E_6thread17LinearCombinationISJ_Li1EffLNS1J_9ScaleType4KindE0ELNS_15FloatRoundStyleE2ESJ_EENS1_15EpilogueDefaultEEEEEvvEEEEvNT_6ParamsE)
        /*0e98*/ 	.short	0x0210
        /*0e9a*/ 	.short	0x0470


	//----- nvinfo : EIATTR_SW_WAR
	.align		4
.L_38:
        /*0e9c*/ 	.byte	0x04, 0x36
        /*0e9e*/ 	.short	(.L_40 - .L_39)
.L_39:
        /*0ea0*/ 	.word	0x00000008
.L_40:


//--------------------- .nv.callgraph             --------------------------
	.section	.nv.callgraph,"",@"SHT_CUDA_CALLGRAPH"
	.align	4
	.sectionentsize	8
	.align		4
        /*0000*/ 	.word	0x00000000
	.align		4
        /*0004*/ 	.word	0xffffffff
	.align		4
        /*0008*/ 	.word	0x00000000
	.align		4
        /*000c*/ 	.word	0xfffffffe
	.align		4
        /*0010*/ 	.word	0x00000000
	.align		4
        /*0014*/ 	.word	0xfffffffd
	.align		4
        /*0018*/ 	.word	0x00000000
	.align		4
        /*001c*/ 	.word	0xfffffffc


//--------------------- .nv.constant4             --------------------------
	.section	.nv.constant4,"a",@progbits
	.align	8
	.align		8
.nv.constant4:
        /*0000*/ 	.dword	_ZN39_INTERNAL_8a98b167_4_k_cu_c9c90e07_54574cuda3std3__45__cpo5beginE
	.align		8
        /*0008*/ 	.dword	_ZN39_INTERNAL_8a98b167_4_k_cu_c9c90e07_54574cuda3std3__45__cpo3endE
	.align		8
        /*0010*/ 	.dword	_ZN39_INTERNAL_8a98b167_4_k_cu_c9c90e07_54574cuda3std3__45__cpo6cbeginE
	.align		8
        /*0018*/ 	.dword	_ZN39_INTERNAL_8a98b167_4_k_cu_c9c90e07_54574cuda3std3__45__cpo4cendE
	.align		8
        /*0020*/ 	.dword	_ZN39_INTERNAL_8a98b167_4_k_cu_c9c90e07_54574cuda3std3__441_GLOBAL__N__8a98b167_4_k_cu_c9c90e07_54576ignoreE
	.align		8
        /*0028*/ 	.dword	_ZN39_INTERNAL_8a98b167_4_k_cu_c9c90e07_54574cuda3std3__419piecewise_constructE
	.align		8
        /*0030*/ 	.dword	_ZN39_INTERNAL_8a98b167_4_k_cu_c9c90e07_54574cuda3std3__48in_placeE
	.align		8
        /*0038*/ 	.dword	_ZN39_INTERNAL_8a98b167_4_k_cu_c9c90e07_54574cuda3std6ranges3__45__cpo4swapE
	.align		8
        /*0040*/ 	.dword	_ZN39_INTERNAL_8a98b167_4_k_cu_c9c90e07_54574cuda3std6ranges3__45__cpo9iter_moveE
	.align		8
        /*0048*/ 	.dword	_ZN39_INTERNAL_8a98b167_4_k_cu_c9c90e07_54574cute7productE
	.align		8
        /*0050*/ 	.dword	_ZN39_INTERNAL_8a98b167_4_k_cu_c9c90e07_54574cute1_E


//--------------------- .text._ZN7cutlass13device_kernelINS_4gemm6kernel13GemmUniversalIN4cute5tupleIJiiiiEEENS1_10collective13CollectiveMmaINS1_37MainloopSm90TmaGmmaWarpSpecializedFP8ILi4ENS5_IJNS4_1CILi2EEENSA_ILi1EEESC_EEENS1_35KernelTmaWarpSpecializedCooperativeEEENS5_IJNSA_ILi256EEENSA_ILi128EEESH_EEENS_12float_e5m2_tENS5_IJlSC_lEEESJ_SK_NS4_8TiledMMAINS4_8MMA_AtomIJNS4_4SM904GMMA31MMA_64x128x32_F32E5M2E5M2_SS_TNILNSO_7ScaleInE1ELSQ_1EEEEEENS4_6LayoutISD_NS5_IJSC_NSA_ILi0EEESU_EEEEENS5_IJNS4_10UnderscoreESX_SX_EEEEENS4_13SM90_TMA_LOADENS4_14ComposedLayoutINS4_7SwizzleILi3ELi4ELi3EEENS4_18smem_ptr_flag_bitsILi8EEENST_INS5_IJNSA_ILi8EEESH_EEENS5_IJSH_SC_EEEEEEEvNS4_8identityENS4_23SM90_TMA_LOAD_MULTICASTES1A_vS1B_EENS_8epilogue10collective6detail29Sm90TmaWarpSpecializedAdapterINS1F_15DefaultEpilogueISJ_SK_SK_NS1E_6thread17LinearCombinationISJ_Li1EffLNS1J_9ScaleType4KindE0ELNS_15FloatRoundStyleE2ESJ_EENS1_15EpilogueDefaultEEEEEvvEEEEvNT_6ParamsE --------------------------
	.section	.text._ZN7cutlass13device_kernelINS_4gemm6kernel13GemmUniversalIN4cute5tupleIJiiiiEEENS1_10collective13CollectiveMmaINS1_37MainloopSm90TmaGmmaWarpSpecializedFP8ILi4ENS5_IJNS4_1CILi2EEENSA_ILi1EEESC_EEENS1_35KernelTmaWarpSpecializedCooperativeEEENS5_IJNSA_ILi256EEENSA_ILi128EEESH_EEENS_12float_e5m2_tENS5_IJlSC_lEEESJ_SK_NS4_8TiledMMAINS4_8MMA_AtomIJNS4_4SM904GMMA31MMA_64x128x32_F32E5M2E5M2_SS_TNILNSO_7ScaleInE1ELSQ_1EEEEEENS4_6LayoutISD_NS5_IJSC_NSA_ILi0EEESU_EEEEENS5_IJNS4_10UnderscoreESX_SX_EEEEENS4_13SM90_TMA_LOADENS4_14ComposedLayoutINS4_7SwizzleILi3ELi4ELi3EEENS4_18smem_ptr_flag_bitsILi8EEENST_INS5_IJNSA_ILi8EEESH_EEENS5_IJSH_SC_EEEEEEEvNS4_8identityENS4_23SM90_TMA_LOAD_MULTICASTES1A_vS1B_EENS_8epilogue10collective6detail29Sm90TmaWarpSpecializedAdapterINS1F_15DefaultEpilogueISJ_SK_SK_NS1E_6thread17LinearCombinationISJ_Li1EffLNS1J_9ScaleType4KindE0ELNS_15FloatRoundStyleE2ESJ_EENS1_15EpilogueDefaultEEEEEvvEEEEvNT_6ParamsE,"ax",@progbits
	.align	128
.text._ZN7cutlass13device_kernelINS_4gemm6kernel13GemmUniversalIN4cute5tupleIJiiiiEEENS1_10collective13CollectiveMmaINS1_37MainloopSm90TmaGmmaWarpSpecializedFP8ILi4ENS5_IJNS4_1CILi2EEENSA_ILi1EEESC_EEENS1_35KernelTmaWarpSpecializedCooperativeEEENS5_IJNSA_ILi256EEENSA_ILi128EEESH_EEENS_12float_e5m2_tENS5_IJlSC_lEEESJ_SK_NS4_8TiledMMAINS4_8MMA_AtomIJNS4_4SM904GMMA31MMA_64x128x32_F32E5M2E5M2_SS_TNILNSO_7ScaleInE1ELSQ_1EEEEEENS4_6LayoutISD_NS5_IJSC_NSA_ILi0EEESU_EEEEENS5_IJNS4_10UnderscoreESX_SX_EEEEENS4_13SM90_TMA_LOADENS4_14ComposedLayoutINS4_7SwizzleILi3ELi4ELi3EEENS4_18smem_ptr_flag_bitsILi8EEENST_INS5_IJNSA_ILi8EEESH_EEENS5_IJSH_SC_EEEEEEEvNS4_8identityENS4_23SM90_TMA_LOAD_MULTICASTES1A_vS1B_EENS_8epilogue10collective6detail29Sm90TmaWarpSpecializedAdapterINS1F_15DefaultEpilogueISJ_SK_SK_NS1E_6thread17LinearCombinationISJ_Li1EffLNS1J_9ScaleType4KindE0ELNS_15FloatRoundStyleE2ESJ_EENS1_15EpilogueDefaultEEEEEvvEEEEvNT_6ParamsE:
        .type           _ZN7cutlass13device_kernelINS_4gemm6kernel13GemmUniversalIN4cute5tupleIJiiiiEEENS1_10collective13CollectiveMmaINS1_37MainloopSm90TmaGmmaWarpSpecializedFP8ILi4ENS5_IJNS4_1CILi2EEENSA_ILi1EEESC_EEENS1_35KernelTmaWarpSpecializedCooperativeEEENS5_IJNSA_ILi256EEENSA_ILi128EEESH_EEENS_12float_e5m2_tENS5_IJlSC_lEEESJ_SK_NS4_8TiledMMAINS4_8MMA_AtomIJNS4_4SM904GMMA31MMA_64x128x32_F32E5M2E5M2_SS_TNILNSO_7ScaleInE1ELSQ_1EEEEEENS4_6LayoutISD_NS5_IJSC_NSA_ILi0EEESU_EEEEENS5_IJNS4_10UnderscoreESX_SX_EEEEENS4_13SM90_TMA_LOADENS4_14ComposedLayoutINS4_7SwizzleILi3ELi4ELi3EEENS4_18smem_ptr_flag_bitsILi8EEENST_INS5_IJNSA_ILi8EEESH_EEENS5_IJSH_SC_EEEEEEEvNS4_8identityENS4_23SM90_TMA_LOAD_MULTICASTES1A_vS1B_EENS_8epilogue10collective6detail29Sm90TmaWarpSpecializedAdapterINS1F_15DefaultEpilogueISJ_SK_SK_NS1E_6thread17LinearCombinationISJ_Li1EffLNS1J_9ScaleType4KindE0ELNS_15FloatRoundStyleE2ESJ_EENS1_15EpilogueDefaultEEEEEvvEEEEvNT_6ParamsE,@function
        .size           _ZN7cutlass13device_kernelINS_4gemm6kernel13GemmUniversalIN4cute5tupleIJiiiiEEENS1_10collective13CollectiveMmaINS1_37MainloopSm90TmaGmmaWarpSpecializedFP8ILi4ENS5_IJNS4_1CILi2EEENSA_ILi1EEESC_EEENS1_35KernelTmaWarpSpecializedCooperativeEEENS5_IJNSA_ILi256EEENSA_ILi128EEESH_EEENS_12float_e5m2_tENS5_IJlSC_lEEESJ_SK_NS4_8TiledMMAINS4_8MMA_AtomIJNS4_4SM904GMMA31MMA_64x128x32_F32E5M2E5M2_SS_TNILNSO_7ScaleInE1ELSQ_1EEEEEENS4_6LayoutISD_NS5_IJSC_NSA_ILi0EEESU_EEEEENS5_IJNS4_10UnderscoreESX_SX_EEEEENS4_13SM90_TMA_LOADENS4_14ComposedLayoutINS4_7SwizzleILi3ELi4ELi3EEENS4_18smem_ptr_flag_bitsILi8EEENST_INS5_IJNSA_ILi8EEESH_EEENS5_IJSH_SC_EEEEEEEvNS4_8identityENS4_23SM90_TMA_LOAD_MULTICASTES1A_vS1B_EENS_8epilogue10collective6detail29Sm90TmaWarpSpecializedAdapterINS1F_15DefaultEpilogueISJ_SK_SK_NS1E_6thread17LinearCombinationISJ_Li1EffLNS1J_9ScaleType4KindE0ELNS_15FloatRoundStyleE2ESJ_EENS1_15EpilogueDefaultEEEEEvvEEEEvNT_6ParamsE,(.L_x_332 - _ZN7cutlass13device_kernelINS_4gemm6kernel13GemmUniversalIN4cute5tupleIJiiiiEEENS1_10collective13CollectiveMmaINS1_37MainloopSm90TmaGmmaWarpSpecializedFP8ILi4ENS5_IJNS4_1CILi2EEENSA_ILi1EEESC_EEENS1_35KernelTmaWarpSpecializedCooperativeEEENS5_IJNSA_ILi256EEENSA_ILi128EEESH_EEENS_12float_e5m2_tENS5_IJlSC_lEEESJ_SK_NS4_8TiledMMAINS4_8MMA_AtomIJNS4_4SM904GMMA31MMA_64x128x32_F32E5M2E5M2_SS_TNILNSO_7ScaleInE1ELSQ_1EEEEEENS4_6LayoutISD_NS5_IJSC_NSA_ILi0EEESU_EEEEENS5_IJNS4_10UnderscoreESX_SX_EEEEENS4_13SM90_TMA_LOADENS4_14ComposedLayoutINS4_7SwizzleILi3ELi4ELi3EEENS4_18smem_ptr_flag_bitsILi8EEENST_INS5_IJNSA_ILi8EEESH_EEENS5_IJSH_SC_EEEEEEEvNS4_8identityENS4_23SM90_TMA_LOAD_MULTICASTES1A_vS1B_EENS_8epilogue10collective6detail29Sm90TmaWarpSpecializedAdapterINS1F_15DefaultEpilogueISJ_SK_SK_NS1E_6thread17LinearCombinationISJ_Li1EffLNS1J_9ScaleType4KindE0ELNS_15FloatRoundStyleE2ESJ_EENS1_15EpilogueDefaultEEEEEvvEEEEvNT_6ParamsE)
        .other          _ZN7cutlass13device_kernelINS_4gemm6kernel13GemmUniversalIN4cute5tupleIJiiiiEEENS1_10collective13CollectiveMmaINS1_37MainloopSm90TmaGmmaWarpSpecializedFP8ILi4ENS5_IJNS4_1CILi2EEENSA_ILi1EEESC_EEENS1_35KernelTmaWarpSpecializedCooperativeEEENS5_IJNSA_ILi256EEENSA_ILi128EEESH_EEENS_12float_e5m2_tENS5_IJlSC_lEEESJ_SK_NS4_8TiledMMAINS4_8MMA_AtomIJNS4_4SM904GMMA31MMA_64x128x32_F32E5M2E5M2_SS_TNILNSO_7ScaleInE1ELSQ_1EEEEEENS4_6LayoutISD_NS5_IJSC_NSA_ILi0EEESU_EEEEENS5_IJNS4_10UnderscoreESX_SX_EEEEENS4_13SM90_TMA_LOADENS4_14ComposedLayoutINS4_7SwizzleILi3ELi4ELi3EEENS4_18smem_ptr_flag_bitsILi8EEENST_INS5_IJNSA_ILi8EEESH_EEENS5_IJSH_SC_EEEEEEEvNS4_8identityENS4_23SM90_TMA_LOAD_MULTICASTES1A_vS1B_EENS_8epilogue10collective6detail29Sm90TmaWarpSpecializedAdapterINS1F_15DefaultEpilogueISJ_SK_SK_NS1E_6thread17LinearCombinationISJ_Li1EffLNS1J_9ScaleType4KindE0ELNS_15FloatRoundStyleE2ESJ_EENS1_15EpilogueDefaultEEEEEvvEEEEvNT_6ParamsE,@"STO_CUDA_ENTRY STV_DEFAULT"
_ZN7cutlass13device_kernelINS_4gemm6kernel13GemmUniversalIN4cute5tupleIJiiiiEEENS1_10collective13CollectiveMmaINS1_37MainloopSm90TmaGmmaWarpSpecializedFP8ILi4ENS5_IJNS4_1CILi2EEENSA_ILi1EEESC_EEENS1_35KernelTmaWarpSpecializedCooperativeEEENS5_IJNSA_ILi256EEENSA_ILi128EEESH_EEENS_12float_e5m2_tENS5_IJlSC_lEEESJ_SK_NS4_8TiledMMAINS4_8MMA_AtomIJNS4_4SM904GMMA31MMA_64x128x32_F32E5M2E5M2_SS_TNILNSO_7ScaleInE1ELSQ_1EEEEEENS4_6LayoutISD_NS5_IJSC_NSA_ILi0EEESU_EEEEENS5_IJNS4_10UnderscoreESX_SX_EEEEENS4_13SM90_TMA_LOADENS4_14ComposedLayoutINS4_7SwizzleILi3ELi4ELi3EEENS4_18smem_ptr_flag_bitsILi8EEENST_INS5_IJNSA_ILi8EEESH_EEENS5_IJSH_SC_EEEEEEEvNS4_8identityENS4_23SM90_TMA_LOAD_MULTICASTES1A_vS1B_EENS_8epilogue10collective6detail29Sm90TmaWarpSpecializedAdapterINS1F_15DefaultEpilogueISJ_SK_SK_NS1E_6thread17LinearCombinationISJ_Li1EffLNS1J_9ScaleType4KindE0ELNS_15FloatRoundStyleE2ESJ_EENS1_15EpilogueDefaultEEEEEvvEEEEvNT_6ParamsE:
[----:B------:R-:W0:Y:S02]  /*0000*/  LDC R1, c[0x0][0x28] ;  /* 0x00000a00ff017b82 */ /* 0x000e240000000800 */
[----:B0-----:R-:W-:Y:S01]  /*0010*/  VIADD R1, R1, 0xffffff08 ;  /* 0xffffff0801017836 */ /* 0x001fe20000000000 */
[----:B------:R-:W0:Y:S01]  /*0020*/  S2R R4, SR_TID.X ;  /* 0x0000000000047919 */ /* 0x000e220000002100 */
[----:B------:R-:W-:Y:S01]  /*0030*/  ELECT P0, URZ, PT ;  /* 0x00000000003f782f */ /* 0x000fe20003800000 */
[----:B------:R-:W-:Y:S01]  /*0040*/  BSSY B0, `(.L_x_0) ;  /* 0x0000015000007945 */ /* 0x000fe20003800000 */
[--C-:B0-----:R-:W-:Y:S02]  /*0050*/  SHF.R.U32.HI R0, RZ, 0x5, R4.reuse ;  /* 0x00000005ff007819 */ /* 0x101fe40000011604 */
[----:B------:R-:W-:-:S03]  /*0060*/  SHF.R.U32.HI R2, RZ, 0x7, R4 ;  /* 0x00000007ff027819 */ /* 0x000fc60000011604 */
[----:B------:R-:W0:Y:S04]  /*0070*/  SHFL.IDX PT, R3, R0, RZ, 0x1f ;  /* 0x00001fff00037589 */ /* 0x000e2800000e0000 */
[----:B------:R-:W1:Y:S01]  /*0080*/  SHFL.IDX PT, R2, R2, RZ, 0x1f ;  /* 0x00001fff02027589 */ /* 0x000e6200000e0000 */
[----:B0-----:R-:W-:Y:S02]  /*0090*/  R2UR UR4, R3 ;  /* 0x00000000030472ca */ /* 0x001fe400000e0000 */
[----:B-1----:R-:W-:-:S11]  /*00a0*/  R2UR UR6, R2 ;  /* 0x00000000020672ca */ /* 0x002fd600000e0000 */
[----:B------:R-:W-:Y:S02]  /*00b0*/  USHF.R.S32.HI UR5, URZ, 0x1f, UR4 ;  /* 0x0000001f3f057899 */ /* 0x000fe40008011404 */
[----:B------:R-:W-:Y:S02]  /*00c0*/  ISETP.NE.OR P0, PT, RZ, UR4, !P0 ;  /* 0x00000004ff007c0c */ /* 0x000fe4000c705670 */
[----:B------:R-:W-:-:S04]  /*00d0*/  ULEA.HI UR5, UR5, UR4, URZ, 0x2 ;  /* 0x0000000405057291 */ /* 0x000fc8000f8f103f */
[----:B------:R-:W-:-:S04]  /*00e0*/  ULOP3.LUT UR5, UR5, 0xfffffffc, URZ, 0xc0, !UPT ;  /* 0xfffffffc05057892 */ /* 0x000fc8000f8ec03f */
[----:B------:R-:W-:-:S03]  /*00f0*/  UIADD3 UR8, UR4, -UR5, URZ ;  /* 0x8000000504087290 */ /* 0x000fc6000fffe03f */
[----:B------:R-:W-:Y:S09]  /*0100*/  @P0 BRA `(.L_x_1) ;  /* 0x0000000000200947 */ /* 0x000ff20003800000 */
[----:B------:R-:W-:Y:S02]  /*0110*/  ULDC.64 UR4, c[0x0][0x198] ;  /* 0x0000660000047ab9 */ /* 0x000fe40000000a00 */
[----:B------:R-:W-:Y:S02]  /*0120*/  UIADD3 UR10, UP0, UR4, 0xf0, URZ ;  /* 0x000000f0040a7890 */ /* 0x000fe4000ff1e03f */
[----:B------:R-:W-:Y:S02]  /*0130*/  UIADD3 UR4, UP1, UR4, 0x1f0, URZ ;  /* 0x000001f004047890 */ /* 0x000fe4000ff3e03f */
[----:B------:R-:W-:Y:S02]  /*0140*/  UIADD3.X UR11, URZ, UR5, URZ, UP0, !UPT ;  /* 0x000000053f0b7290 */ /* 0x000fe400087fe43f */
[----:B------:R-:W-:-:S07]  /*0150*/  UIADD3.X UR5, URZ, UR5, URZ, UP1, !UPT ;  /* 0x000000053f057290 */ /* 0x000fce0008ffe43f */
[----:B------:R0:W-:Y:S02]  /*0160*/  UTMACCTL.PF [UR10] ;  /* 0x000000000a0079b9 */ /* 0x0001e40008040000 */
[----:B------:R0:W-:Y:S02]  /*0170*/  UTMACCTL.PF [UR4] ;  /* 0x00000000040079b9 */ /* 0x0001e40008040000 */
[----:B0-----:R-:W-:Y:S01]  /*0180*/  NOP ;  /* 0x0000000000007918 */ /* 0x001fe20000000000 */
.L_x_1:
[----:B------:R-:W-:Y:S05]  /*0190*/  BSYNC B0 ;  /* 0x0000000000007941 */ /* 0x000fea0003800000 */
.L_x_0:
[----:B------:R-:W0:Y:S01]  /*01a0*/  SHFL.IDX PT, R3, R0, RZ, 0x1f ;  /* 0x00001fff00037589 */ /* 0x000e2200000e0000 */
[----:B------:R-:W-:Y:S01]  /*01b0*/  UISETP.NE.AND UP0, UPT, UR8, 0x3, UPT ;  /* 0x000000030800788c */ /* 0x000fe2000bf05270 */
[----:B------:R-:W-:Y:S01]  /*01c0*/  ISETP.NE.AND P1, PT, RZ, UR6, PT ;  /* 0x00000006ff007c0c */ /* 0x000fe2000bf25270 */
[----:B------:R-:W-:Y:S02]  /*01d0*/  UIADD3 UR10, UR6, -0x1, URZ ;  /* 0xffffffff060a7890 */ /* 0x000fe4000fffe03f */
[----:B------:R-:W-:Y:S02]  /*01e0*/  UISETP.EQ.OR UP0, UPT, UR8, URZ, !UP0 ;  /* 0x0000003f0800728c */ /* 0x000fe4000c702670 */
[----:B------:R-:W-:Y:S02]  /*01f0*/  UISETP.GE.U32.AND UP1, UPT, UR10, 0x2, UPT ;  /* 0x000000020a00788c */ /* 0x000fe4000bf26070 */
[----:B------:R-:W-:-:S04]  /*0200*/  UISETP.EQ.AND UP0, UPT, UR6, URZ, UP0 ;  /* 0x0000003f0600728c */ /* 0x000fc80008702270 */
[----:B------:R-:W-:-:S04]  /*0210*/  USEL UR13, URZ, 0x1, !UP0 ;  /* 0x000000013f0d7887 */ /* 0x000fc8000c000000 */
[----:B------:R-:W-:Y:S01]  /*0220*/  USEL UR13, UR13, 0x2, UP1 ;  /* 0x000000020d0d7887 */ /* 0x000fe20008800000 */
[----:B0-----:R-:W-:-:S13]  /*0230*/  ISETP.NE.AND P0, PT, R3, RZ, PT ;  /* 0x000000ff0300720c */ /* 0x001fda0003f05270 */
[----:B------:R-:W-:Y:S05]  /*0240*/  @P0 BRA `(.L_x_2) ;  /* 0x0000000000580947 */ /* 0x000fea0003800000 */
[----:B------:R-:W0:Y:S01]  /*0250*/  S2UR UR9, SR_CgaCtaId ;  /* 0x00000000000979c3 */ /* 0x000e220000008800 */
[----:B------:R-:W-:Y:S01]  /*0260*/  UMOV UR4, 0x400 ;  /* 0x0000040000047882 */ /* 0x000fe20000000000 */
[----:B------:R-:W-:Y:S01]  /*0270*/  UMOV UR5, 0x1 ;  /* 0x0000000100057882 */ /* 0x000fe20000000000 */
[----:B------:R-:W-:Y:S01]  /*0280*/  UMOV UR6, 0x4 ;  /* 0x0000000400067882 */ /* 0x000fe20000000000 */
[----:B------:R-:W-:Y:S01]  /*0290*/  ELECT P0, URZ, PT ;  /* 0x00000000003f782f */ /* 0x000fe20003800000 */
[----:B------:R-:W-:-:S04]  /*02a0*/  UIADD3 UR6, -UR6, 0x100000, URZ ;  /* 0x0010000006067890 */ /* 0x000fc8000fffe13f */
[----:B------:R-:W-:Y:S02]  /*02b0*/  USHF.L.U32 UR7, UR6, 0xb, URZ ;  /* 0x0000000b06077899 */ /* 0x000fe4000800063f */
[----:B------:R-:W-:Y:S02]  /*02c0*/  USHF.L.U32 UR6, UR6, 0x1, URZ ;  /* 0x0000000106067899 */ /* 0x000fe4000800063f */
[----:B0-----:R-:W-:Y:S02]  /*02d0*/  ULEA UR9, UR9, UR4, 0x18 ;  /* 0x0000000409097291 */ /* 0x001fe4000f8ec03f */
[----:B------:R-:W-:-:S04]  /*02e0*/  UIADD3 UR4, -UR5, 0x100000, URZ ;  /* 0x0010000005047890 */ /* 0x000fc8000fffe13f */
[----:B------:R-:W-:Y:S02]  /*02f0*/  USHF.L.U32 UR5, UR4, 0xb, URZ ;  /* 0x0000000b04057899 */ /* 0x000fe4000800063f */
[----:B------:R-:W-:Y:S01]  /*0300*/  USHF.L.U32 UR4, UR4, 0x1, URZ ;  /* 0x0000000104047899 */ /* 0x000fe2000800063f */
[----:B------:R-:W0:Y:S11]  /*0310*/  FENCE.VIEW.ASYNC.S ;  /* 0x00000000000073c6 */ /* 0x000e360000000000 */
[----:B0-----:R0:W1:Y:S01]  /*0320*/  SYNCS.EXCH.64 URZ, [UR9], UR4 ;  /* 0x00000004093f75b2 */ /* 0x0010620008000100 */
[----:B------:R0:W2:Y:S01]  /*0330*/  SYNCS.EXCH.64 URZ, [UR9+0x20], UR6 ;  /* 0x00002006093f75b2 */ /* 0x0000a20008000100 */
[----:B------:R0:W3:Y:S01]  /*0340*/  SYNCS.EXCH.64 URZ, [UR9+0x8], UR4 ;  /* 0x00000804093f75b2 */ /* 0x0000e20008000100 */
[----:B------:R0:W4:Y:S01]  /*0350*/  SYNCS.EXCH.64 URZ, [UR9+0x28], UR6 ;  /* 0x00002806093f75b2 */ /* 0x0001220008000100 */
[----:B------:R0:W0:Y:S01]  /*0360*/  SYNCS.EXCH.64 URZ, [UR9+0x10], UR4 ;  /* 0x00001004093f75b2 */ /* 0x0000220008000100 */
[----:B------:R0:W0:Y:S01]  /*0370*/  SYNCS.EXCH.64 URZ, [UR9+0x30], UR6 ;  /* 0x00003006093f75b2 */ /* 0x0000220008000100 */
[----:B------:R0:W0:Y:S01]  /*0380*/  SYNCS.EXCH.64 URZ, [UR9+0x18], UR4 ;  /* 0x00001804093f75b2 */ /* 0x0000220008000100 */
[----:B------:R0:W0:Y:S01]  /*0390*/  SYNCS.EXCH.64 URZ, [UR9+0x38], UR6 ;  /* 0x00003806093f75b2 */ /* 0x0000220008000100 */
[----:B------:R-:W-:Y:S01]  /*03a0*/  NOP ;  /* 0x0000000000007918 */ /* 0x000fe20000000000 */
.L_x_2:
[----:B------:R-:W-:Y:S01]  /*03b0*/  SHF.R.S32.HI R2, RZ, 0x1f, R4 ;  /* 0x0000001fff027819 */ /* 0x000fe20000011404 */
[----:B------:R-:W5:Y:S01]  /*03c0*/  SHFL.IDX PT, R0, R0, RZ, 0x1f ;  /* 0x00001fff00007589 */ /* 0x000f6200000e0000 */
[----:B0-----:R-:W0:Y:S01]  /*03d0*/  S2UR UR9, SR_CTAID.X ;  /* 0x00000000000979c3 */ /* 0x001e220000002500 */
[----:B------:R-:W-:Y:S02]  /*03e0*/  ELECT P0, URZ, PT ;  /* 0x00000000003f782f */ /* 0x000fe40003800000 */
[----:B------:R-:W-:Y:S01]  /*03f0*/  LEA.HI R2, R2, R4, RZ, 0x7 ;  /* 0x0000000402027211 */ /* 0x000fe200078f38ff */
[----:B------:R-:W-:Y:S01]  /*0400*/  ULDC UR4, c[0x0][0x150] ;  /* 0x0000540000047ab9 */ /* 0x000fe20000000800 */
[----:B------:R-:W-:Y:S01]  /*0410*/  SHF.R.S32.HI R6, RZ, 0x1f, R3 ;  /* 0x0000001fff067819 */ /* 0x000fe20000011403 */
[----:B------:R-:W-:Y:S01]  /*0420*/  NOP ;  /* 0x0000000000007918 */ /* 0x000fe20000000000 */
[----:B------:R-:W-:Y:S01]  /*0430*/  LOP3.LUT R2, R2, 0xffffff80, RZ, 0xc0, !PT ;  /* 0xffffff8002027812 */ /* 0x000fe200078ec0ff */
[----:B------:R-:W-:Y:S01]  /*0440*/  NOP ;  /* 0x0000000000007918 */ /* 0x000fe20000000000 */
[----:B------:R-:W-:Y:S01]  /*0450*/  LEA.HI R6, R6, R3, RZ, 0x2 ;  /* 0x0000000306067211 */ /* 0x000fe200078f10ff */
[----:B------:R-:W1:Y:S02]  /*0460*/  LDC R8, c[0x0][0x144] ;  /* 0x00005100ff087b82 */ /* 0x000e640000000800 */
[----:B------:R-:W-:Y:S01]  /*0470*/  IMAD.IADD R4, R4, 0x1, -R2 ;  /* 0x0000000104047824 */ /* 0x000fe200078e0a02 */
[----:B------:R-:W-:Y:S01]  /*0480*/  LOP3.LUT R6, R6, 0x3ffffffc, RZ, 0xc0, !PT ;  /* 0x3ffffffc06067812 */ /* 0x000fe200078ec0ff */
[----:B------:R-:W2:Y:S03]  /*0490*/  S2R R2, SR_CTAID.Y ;  /* 0x0000000000027919 */ /* 0x000ea60000002600 */
[----:B------:R-:W-:Y:S01]  /*04a0*/  SHF.R.S32.HI R5, RZ, 0x1f, R4 ;  /* 0x0000001fff057819 */ /* 0x000fe20000011404 */
[----:B------:R-:W-:Y:S01]  /*04b0*/  IMAD.IADD R6, R3, 0x1, -R6 ;  /* 0x0000000103067824 */ /* 0x000fe200078e0a06 */
[----:B------:R-:W3:Y:S02]  /*04c0*/  LDC R11, c[0x0][0x148] ;  /* 0x00005200ff0b7b82 */ /* 0x000ee40000000800 */
[----:B------:R-:W-:-:S02]  /*04d0*/  LEA.HI R5, R5, R4, RZ, 0x3 ;  /* 0x0000000405057211 */ /* 0x000fc400078f18ff */
[----:B-----5:R-:W-:Y:S02]  /*04e0*/  ISETP.NE.OR P0, PT, R0, RZ, !P0 ;  /* 0x000000ff0000720c */ /* 0x020fe40004705670 */
[--C-:B------:R-:W-:Y:S02]  /*04f0*/  SHF.R.S32.HI R0, RZ, 0x3, R5.reuse ;  /* 0x00000003ff007819 */ /* 0x100fe40000011405 */
[----:B------:R-:W-:Y:S02]  /*0500*/  SHF.R.S32.HI R5, RZ, 0x1f, R5 ;  /* 0x0000001fff057819 */ /* 0x000fe40000011405 */
[----:B0-----:R-:W-:Y:S02]  /*0510*/  I2FP.F32.U32 R7, UR9 ;  /* 0x0000000900077c45 */ /* 0x001fe40008201000 */
[----:B------:R-:W-:-:S03]  /*0520*/  LEA.HI R5, R5, R0, RZ, 0x2 ;  /* 0x0000000005057211 */ /* 0x000fc600078f10ff */
[----:B------:R-:W-:Y:S01]  /*0530*/  FMUL R7, R7, UR4 ;  /* 0x0000000407077c20 */ /* 0x000fe20008400000 */
[----:B------:R-:W-:Y:S01]  /*0540*/  LOP3.LUT R5, R5, 0xfffffffc, RZ, 0xc0, !PT ;  /* 0xfffffffc05057812 */ /* 0x000fe200078ec0ff */
[----:B------:R-:W-:Y:S01]  /*0550*/  VOTEU.ALL UP0, P0 ;  /* 0x00000000003f7886 */ /* 0x000fe20000000000 */
[----:B------:R-:W-:Y:S01]  /*0560*/  ULDC UR4, c[0x0][0x154] ;  /* 0x0000550000047ab9 */ /* 0x000fe20000000800 */
[----:B------:R-:W-:Y:S02]  /*0570*/  VOTEU.ALL UP1, P0 ;  /* 0x00000000003f7886 */ /* 0x000fe40000020000 */
[----:B------:R-:W0:Y:S01]  /*0580*/  F2I.U32.TRUNC.NTZ R7, R7 ;  /* 0x0000000700077305 */ /* 0x000e22000020f000 */
[----:B------:R-:W-:Y:S01]  /*0590*/  IMAD.IADD R5, R0, 0x1, -R5 ;  /* 0x0000000100057824 */ /* 0x000fe200078e0a05 */
[----:B------:R-:W5:Y:S01]  /*05a0*/  @!UP0 S2UR UR7, SR_CgaCtaId ;  /* 0x00000000000789c3 */ /* 0x000f620000008800 */
[----:B------:R-:W-:Y:S02]  /*05b0*/  @!UP0 UMOV UR6, 0x400 ;  /* 0x0000040000068882 */ /* 0x000fe40000000000 */
[----:B------:R-:W-:Y:S01]  /*05c0*/  IMAD R5, R6, 0x4, R5 ;  /* 0x0000000406057824 */ /* 0x000fe200078e0205 */
[----:B--2---:R-:W-:-:S04]  /*05d0*/  I2FP.F32.U32 R9, R2 ;  /* 0x0000000200097245 */ /* 0x004fc80000201000 */
[----:B------:R-:W-:Y:S01]  /*05e0*/  LEA.HI R0, R5, R5, RZ, 0x1 ;  /* 0x0000000505007211 */ /* 0x000fe200078f08ff */
[----:B------:R-:W-:Y:S01]  /*05f0*/  FMUL R9, R9, UR4 ;  /* 0x0000000409097c20 */ /* 0x000fe20008400000 */
[----:B------:R-:W-:Y:S02]  /*0600*/  UMOV UR4, 0x20 ;  /* 0x0000002000047882 */ /* 0x000fe40000000000 */
[----:B------:R-:W-:Y:S01]  /*0610*/  LOP3.LUT R6, R0, 0xfffffffe, RZ, 0xc0, !PT ;  /* 0xfffffffe00067812 */ /* 0x000fe200078ec0ff */
[----:B0-----:R-:W-:Y:S01]  /*0620*/  IMAD.MOV R13, RZ, RZ, -R7 ;  /* 0x000000ffff0d7224 */ /* 0x001fe200078e0a07 */
[----:B------:R-:W-:-:S04]  /*0630*/  @!UP0 UIADD3 UR4, -UR4, 0x100000, URZ ;  /* 0x0010000004048890 */ /* 0x000fc8000fffe13f */
[----:B------:R-:W-:Y:S02]  /*0640*/  @!UP0 USHF.L.U32 UR5, UR4, 0xb, URZ ;  /* 0x0000000b04058899 */ /* 0x000fe4000800063f */
[----:B------:R-:W-:Y:S01]  /*0650*/  @!UP0 USHF.L.U32 UR4, UR4, 0x1, URZ ;  /* 0x0000000104048899 */ /* 0x000fe2000800063f */
[----:B------:R-:W0:Y:S01]  /*0660*/  F2I.U32.TRUNC.NTZ R9, R9 ;  /* 0x0000000900097305 */ /* 0x000e22000020f000 */
[----:B-1----:R-:W-:Y:S02]  /*0670*/  IMAD R0, R8, R13, UR9 ;  /* 0x0000000908007e24 */ /* 0x002fe4000f8e020d */
[C---:B------:R-:W-:Y:S02]  /*0680*/  IMAD.IADD R7, R5.reuse, 0x1, -R6 ;  /* 0x0000000105077824 */ /* 0x040fe400078e0a06 */
[----:B------:R-:W-:-:S03]  /*0690*/  IMAD.SHL.U32 R6, R5, 0x4, RZ ;  /* 0x0000000405067824 */ /* 0x000fc600078e00ff */
[----:B------:R-:W-:Y:S01]  /*06a0*/  ISETP.NE.AND P2, PT, R7, R0, PT ;  /* 0x000000000700720c */ /* 0x000fe20003f45270 */
[----:B-----5:R-:W-:Y:S01]  /*06b0*/  @!UP0 ULEA UR6, UR7, UR6, 0x18 ;  /* 0x0000000607068291 */ /* 0x020fe2000f8ec03f */
[----:B------:R-:W-:Y:S01]  /*06c0*/  LOP3.LUT R10, R5, 0xc, R6, 0x78, !PT ;  /* 0x0000000c050a7812 */ /* 0x000fe200078e7806 */
[----:B------:R-:W1:Y:S01]  /*06d0*/  LDC R7, c[0x0][0x140] ;  /* 0x00005000ff077b82 */ /* 0x000e620000000800 */
[----:B------:R-:W-:Y:S01]  /*06e0*/  VOTEU.ALL UP0, P0 ;  /* 0x00000000003f7886 */ /* 0x000fe20000000000 */
[----:B------:R-:W-:Y:S01]  /*06f0*/  LOP3.LUT P0, RZ, R4, 0x7, RZ, 0xc0, !PT ;  /* 0x0000000704ff7812 */ /* 0x000fe2000780c0ff */
[----:B0-----:R-:W-:Y:S01]  /*0700*/  IMAD.MOV R12, RZ, RZ, -R9 ;  /* 0x000000ffff0c7224 */ /* 0x001fe200078e0a09 */
[----:B------:R0:W-:Y:S01]  /*0710*/  STL [R1+0x74], R10 ;  /* 0x0000740a01007387 */ /* 0x0001e20000100800 */
[----:B------:R-:W-:Y:S01]  /*0720*/  IMAD.MOV.U32 R4, RZ, RZ, 0x1 ;  /* 0x00000001ff047424 */ /* 0x000fe200078e00ff */
[----:B------:R-:W-:Y:S01]  /*0730*/  ISETP.LT.U32.AND P0, PT, R10, 0x2, !P0 ;  /* 0x000000020a00780c */ /* 0x000fe20004701070 */
[----:B---3--:R-:W-:-:S03]  /*0740*/  IMAD R6, R11, R12, R2 ;  /* 0x0000000c0b067224 */ /* 0x008fc600078e0202 */
[----:B------:R-:W-:Y:S01]  /*0750*/  @P2 LEA.HI R5, R10, R10, RZ, 0x1 ;  /* 0x0000000a0a052211 */ /* 0x000fe200078f08ff */
[----:B------:R-:W2:Y:S02]  /*0760*/  FENCE.VIEW.ASYNC.S ;  /* 0x00000000000073c6 */ /* 0x000ea40000000000 */
[----:B--2---:R0:W2:Y:S01]  /*0770*/  @!UP0 SYNCS.EXCH.64 URZ, [UR6+0x50], UR4 ;  /* 0x00005004063f85b2 */ /* 0x0040a20008000100 */
[----:B------:R-:W-:-:S04]  /*0780*/  @P2 SHF.R.S32.HI R5, RZ, 0x1, R5 ;  /* 0x00000001ff052819 */ /* 0x000fc80000011405 */
[----:B------:R-:W-:Y:S02]  /*0790*/  @P2 ISETP.NE.AND P3, PT, R5, R6, PT ;  /* 0x000000060500220c */ /* 0x000fe40003f65270 */
[----:B------:R-:W-:Y:S02]  /*07a0*/  SEL R5, RZ, 0x1, !P0 ;  /* 0x00000001ff057807 */ /* 0x000fe40004000000 */
[----:B------:R-:W-:Y:S02]  /*07b0*/  @P2 SEL R4, RZ, 0x1, P3 ;  /* 0x00000001ff042807 */ /* 0x000fe40001800000 */
[----:B-1----:R-:W-:Y:S02]  /*07c0*/  ISETP.EQ.U32.AND P5, PT, R7, 0x1, PT ;  /* 0x000000010700780c */ /* 0x002fe40003fa2070 */
[----:B------:R-:W-:Y:S01]  /*07d0*/  LOP3.LUT R4, R4, R5, RZ, 0xc0, !PT ;  /* 0x0000000504047212 */ /* 0x000fe200078ec0ff */
[----:B------:R0:W1:Y:S01]  /*07e0*/  @!UP1 SYNCS.EXCH.64 URZ, [UR6+0x58], UR4 ;  /* 0x00005804063f95b2 */ /* 0x0000620008000100 */
[----:B------:R-:W-:-:S03]  /*07f0*/  NOP ;  /* 0x0000000000007918 */ /* 0x000fc60000000000 */
[----:B------:R0:W-:Y:S06]  /*0800*/  STL [R1+0x70], R4 ;  /* 0x0000700401007387 */ /* 0x0001ec0000100800 */
[----:B--2---:R-:W-:Y:S05]  /*0810*/  @!P5 BRA `(.L_x_3) ;  /* 0x000000000008d947 */ /* 0x004fea0003800000 */
[----:B-1--4-:R-:W-:Y:S01]  /*0820*/  UCGABAR_ARV ;  /* 0x00000000000079c7 */ /* 0x012fe20008000000 */
[----:B------:R-:W-:Y:S05]  /*0830*/  BRA `(.L_x_4) ;  /* 0x0000000000047947 */ /* 0x000fea0003800000 */
.L_x_3:
[----:B-1--4-:R-:W-:Y:S01]  /*0840*/  NOP ;  /* 0x0000000000007918 */ /* 0x012fe20000000000 */
.L_x_4:
[----:B------:R-:W1:Y:S01]  /*0850*/  LDC R3, c[0x0][0x65c] ;  /* 0x00019700ff037b82 */ /* 0x000e620000000800 */
[----:B0-----:R-:W-:Y:S02]  /*0860*/  IMAD.U32 R4, RZ, RZ, UR9 ;  /* 0x00000009ff047e24 */ /* 0x001fe4000f8e00ff */
[----:B------:R-:W-:Y:S01]  /*0870*/  IMAD.MOV.U32 R5, RZ, RZ, RZ ;  /* 0x000000ffff057224 */ /* 0x000fe200078e00ff */
[----:B-1----:R-:W-:-:S13]  /*0880*/  ISETP.NE.AND P4, PT, R3, 0x1, PT ;  /* 0x000000010300780c */ /* 0x002fda0003f85270 */
[----:B------:R-:W0:Y:S01]  /*0890*/  @P4 LDC R7, c[0x0][0x10] ;  /* 0x00000400ff074b82 */ /* 0x000e220000000800 */
[----:B------:R-:W-:Y:S02]  /*08a0*/  @P4 IMAD.MOV.U32 R3, RZ, RZ, RZ ;  /* 0x000000ffff034224 */ /* 0x000fe400078e00ff */
[----:B------:R-:W-:-:S05]  /*08b0*/  @P4 IMAD.MOV.U32 R13, RZ, RZ, RZ ;  /* 0x000000ffff0d4224 */ /* 0x000fca00078e00ff */
[----:B------:R-:W1:Y:S01]  /*08c0*/  @!P4 LDC R9, c[0x0][0xc] ;  /* 0x00000300ff09cb82 */ /* 0x000e620000000800 */
[----:B0-----:R-:W-:-:S04]  /*08d0*/  @P4 IMAD.WIDE.U32 R6, R7, UR9, R2 ;  /* 0x0000000907064c25 */ /* 0x001fc8000f8e0002 */
[----:B------:R-:W-:Y:S02]  /*08e0*/  @P4 IMAD.MOV.U32 R19, RZ, RZ, R6 ;  /* 0x000000ffff134224 */ /* 0x000fe400078e0006 */
[----:B------:R-:W-:Y:S02]  /*08f0*/  @P4 IMAD.IADD R23, R7, 0x1, R13 ;  /* 0x0000000107174824 */ /* 0x000fe400078e020d */
[----:B-1----:R-:W-:-:S04]  /*0900*/  @!P4 IMAD.WIDE.U32 R4, R2, R9, R4 ;  /* 0x000000090204c225 */ /* 0x002fc800078e0004 */
[----:B------:R-:W-:Y:S02]  /*0910*/  @!P4 IMAD.MOV.U32 R19, RZ, RZ, R4 ;  /* 0x000000ffff13c224 */ /* 0x000fe400078e0004 */
[----:B------:R-:W-:-:S03]  /*0920*/  @!P4 IMAD.MOV.U32 R23, RZ, RZ, R5 ;  /* 0x000000ffff17c224 */ /* 0x000fc600078e0005 */
[----:B------:R0:W-:Y:S04]  /*0930*/  STL [R1+0x7c], R19 ;  /* 0x00007c1301007387 */ /* 0x0001e80000100800 */
[----:B------:R0:W-:Y:S01]  /*0940*/  STL [R1+0x78], R23 ;  /* 0x0000781701007387 */ /* 0x0001e20000100800 */
[----:B------:R-:W-:Y:S05]  /*0950*/  @!P5 BRA `(.L_x_5) ;  /* 0x00000000000cd947 */ /* 0x000fea0003800000 */
[----:B------:R-:W-:Y:S01]  /*0960*/  UCGABAR_WAIT ;  /* 0x0000000000007dc7 */ /* 0x000fe20008000000 */
[----:B------:R-:W-:Y:S01]  /*0970*/  CCTL.IVALL ;  /* 0x00000000ff00798f */ /* 0x000fe20002000000 */
[----:B------:R-:W-:Y:S05]  /*0980*/  BRA `(.L_x_6) ;  /* 0x0000000000047947 */ /* 0x000fea0003800000 */
.L_x_5:
[----:B------:R-:W-:Y:S06]  /*0990*/  BAR.SYNC.DEFER_BLOCKING 0x0 ;  /* 0x0000000000007b1d */ /* 0x000fec0000010000 */
.L_x_6:
[----:B------:R-:W-:Y:S05]  /*09a0*/  @!P1 BRA `(.L_x_7) ;  /* 0x000000e400989947 */ /* 0x000fea0003800000 */
[----:B------:R-:W-:-:S06]  /*09b0*/  UISETP.GT.U32.AND UP0, UPT, UR10, 0x1, UPT ;  /* 0x000000010a00788c */ /* 0x000fcc000bf04070 */
[----:B------:R-:W-:-:S13]  /*09c0*/  PLOP3.LUT P0, PT, PT, PT, UP0, 0x80, 0x0 ;  /* 0x000000000000781c */ /* 0x000fda0003f0f008 */
[----:B------:R-:W-:Y:S05]  /*09d0*/  @P0 EXIT ;  /* 0x000000000000094d */ /* 0x000fea0003800000 */
[----:B------:R-:W-:Y:S01]  /*09e0*/  IMAD.MOV.U32 R6, RZ, RZ, -0x1 ;  /* 0xffffffffff067424 */ /* 0x000fe200078e00ff */
[----:B------:R-:W-:Y:S01]  /*09f0*/  ULDC.64 UR4, c[0x0][0x650] ;  /* 0x0001940000047ab9 */ /* 0x000fe20000000a00 */
[----:B------:R-:W-:Y:S01]  /*0a00*/  IMAD.MOV.U32 R5, RZ, RZ, -0x1 ;  /* 0xffffffffff057424 */ /* 0x000fe200078e00ff */
[----:B------:R-:W-:Y:S01]  /*0a10*/  ISETP.GE.U32.AND P0, PT, R19, UR4, PT ;  /* 0x0000000413007c0c */ /* 0x000fe2000bf06070 */
[----:B------:R-:W-:Y:S01]  /*0a20*/  UMOV UR12, 0xffffffff ;  /* 0xffffffff000c7882 */ /* 0x000fe20000000000 */
[----:B------:R1:W-:Y:S01]  /*0a30*/  STL [R1+0x84], R6 ;  /* 0x0000840601007387 */ /* 0x0003e20000100800 */
[----:B------:R-:W-:Y:S02]  /*0a40*/  PRMT R4, RZ, 0x7610, R4 ;  /* 0x00007610ff047816 */ /* 0x000fe40000000004 */
[----:B------:R-:W-:Y:S01]  /*0a50*/  ISETP.GE.U32.AND.EX P0, PT, R23, UR5, PT, P0 ;  /* 0x0000000517007c0c */ /* 0x000fe2000bf06100 */
[----:B------:R1:W-:-:S12]  /*0a60*/  STL [R1+0x80], R5 ;  /* 0x0000800501007387 */ /* 0x0003d80000100800 */
[----:B-1----:R-:W-:Y:S05]  /*0a70*/  @P0 BRA `(.L_x_8) ;  /* 0x0000000400380947 */ /* 0x002fea0003800000 */
[----:B------:R-:W1:Y:S01]  /*0a80*/  LDC.64 R14, c[0x0][0x628] ;  /* 0x00018a00ff0e7b82 */ /* 0x000e620000000a00 */
[----:B------:R-:W-:Y:S02]  /*0a90*/  IMAD.MOV.U32 R4, RZ, RZ, R19 ;  /* 0x000000ffff047224 */ /* 0x000fe400078e0013 */
[----:B------:R-:W-:-:S05]  /*0aa0*/  IMAD.MOV.U32 R5, RZ, RZ, R23 ;  /* 0x000000ffff057224 */ /* 0x000fca00078e0017 */
[----:B------:R-:W2:Y:S08]  /*0ab0*/  LDC R10, c[0x0][0x630] ;  /* 0x00018c00ff0a7b82 */ /* 0x000eb00000000800 */
[----:B------:R-:W3:Y:S01]  /*0ac0*/  LDC.64 R16, c[0x0][0x620] ;  /* 0x00018800ff107b82 */ /* 0x000ee20000000a00 */
[----:B-1----:R-:W-:-:S04]  /*0ad0*/  ISETP.NE.U32.AND P0, PT, R14, RZ, PT ;  /* 0x000000ff0e00720c */ /* 0x002fc80003f05070 */
[----:B------:R-:W-:-:S13]  /*0ae0*/  ISETP.NE.AND.EX P0, PT, R15, RZ, PT, P0 ;  /* 0x000000ff0f00720c */ /* 0x000fda0003f05300 */
[----:B--23--:R-:W-:Y:S05]  /*0af0*/  @!P0 BRA `(.L_x_9) ;  /* 0x0000000000288947 */ /* 0x00cfea0003800000 */
[----:B------:R-:W1:Y:S02]  /*0b00*/  LDC R9, c[0x0][0x634] ;  /* 0x00018d00ff097b82 */ /* 0x000e640000000800 */
[----:B-1----:R-:W-:-:S05]  /*0b10*/  IADD3 R9, P0, R19, R9, RZ ;  /* 0x0000000913097210 */ /* 0x002fca0007f1e0ff */
[----:B------:R-:W-:-:S04]  /*0b20*/  IMAD.X R13, RZ, RZ, R23, P0 ;  /* 0x000000ffff0d7224 */ /* 0x000fc800000e0617 */
[----:B------:R-:W-:-:S04]  /*0b30*/  IMAD.WIDE.U32 R4, R13, R14, RZ ;  /* 0x0000000e0d047225 */ /* 0x000fc800078e00ff */
[----:B------:R-:W-:-:S04]  /*0b40*/  IMAD.WIDE.U32 R6, P0, R9, R15, R4 ;  /* 0x0000000f09067225 */ /* 0x000fc80007800004 */
[----:B------:R-:W-:-:S04]  /*0b50*/  IMAD.WIDE.U32 R4, R9, R14, RZ ;  /* 0x0000000e09047225 */ /* 0x000fc800078e00ff */
[----:B------:R-:W-:Y:S01]  /*0b60*/  IMAD.X R9, RZ, RZ, RZ, P0 ;  /* 0x000000ffff097224 */ /* 0x000fe200000e06ff */
[----:B------:R-:W-:Y:S01]  /*0b70*/  IADD3 RZ, P0, R5, R6, RZ ;  /* 0x0000000605ff7210 */ /* 0x000fe20007f1e0ff */
[----:B------:R-:W-:-:S04]  /*0b80*/  IMAD.MOV.U32 R8, RZ, RZ, R7 ;  /* 0x000000ffff087224 */ /* 0x000fc800078e0007 */
[----:B------:R-:W-:-:S08]  /*0b90*/  IMAD.WIDE.U32.X R4, R13, R15, R8, P0 ;  /* 0x0000000f0d047225 */ /* 0x000fd000000e0408 */
.L_x_9:
[----:B------:R-:W1:Y:S01]  /*0ba0*/  LDC.64 R20, c[0x0][0x640] ;  /* 0x00019000ff147b82 */ /* 0x000e620000000a00 */
[-C--:B------:R-:W-:Y:S01]  /*0bb0*/  SHF.R.U64 R22, R4, R10.reuse, R5 ;  /* 0x0000000a04167219 */ /* 0x080fe20000001205 */
[----:B------:R-:W-:Y:S01]  /*0bc0*/  IMAD.MOV.U32 R4, RZ, RZ, R19 ;  /* 0x000000ffff047224 */ /* 0x000fe200078e0013 */
[----:B------:R-:W-:Y:S01]  /*0bd0*/  SHF.R.U32.HI R3, RZ, R10, R5 ;  /* 0x0000000aff037219 */ /* 0x000fe20000011605 */
[----:B------:R-:W-:Y:S01]  /*0be0*/  IMAD.MOV.U32 R5, RZ, RZ, R23 ;  /* 0x000000ffff057224 */ /* 0x000fe200078e0017 */
[----:B------:R-:W-:Y:S01]  /*0bf0*/  IADD3 R7, P0, RZ, -R22, RZ ;  /* 0x80000016ff077210 */ /* 0x000fe20007f1e0ff */
[----:B0-----:R-:W-:Y:S02]  /*0c00*/  IMAD R23, R11, R12, R2 ;  /* 0x0000000c0b177224 */ /* 0x001fe400078e0202 */
[----:B------:R-:W0:Y:S01]  /*0c10*/  LDC R8, c[0x0][0x618] ;  /* 0x00018600ff087b82 */ /* 0x000e220000000800 */
[----:B------:R-:W-:Y:S02]  /*0c20*/  IMAD.MOV.U32 R11, RZ, RZ, 0x1 ;  /* 0x00000001ff0b7424 */ /* 0x000fe400078e00ff */
[----:B------:R-:W-:-:S02]  /*0c30*/  IMAD.X R3, RZ, RZ, ~R3, P0 ;  /* 0x000000ffff037224 */ /* 0x000fc400000e0e03 */
[----:B------:R-:W-:-:S03]  /*0c40*/  IMAD.WIDE.U32 R4, R7, R16, R4 ;  /* 0x0000001007047225 */ /* 0x000fc600078e0004 */
[----:B------:R-:W2:Y:S01]  /*0c50*/  LDC R14, c[0x0][0x608] ;  /* 0x00018200ff0e7b82 */ /* 0x000ea20000000800 */
[----:B------:R-:W-:-:S04]  /*0c60*/  IMAD R6, R3, R16, RZ ;  /* 0x0000001003067224 */ /* 0x000fc800078e02ff */
[----:B------:R-:W-:-:S03]  /*0c70*/  IMAD R3, R7, R17, R6 ;  /* 0x0000001107037224 */ /* 0x000fc600078e0206 */
[----:B------:R-:W3:Y:S01]  /*0c80*/  LDC R18, c[0x0][0x658] ;  /* 0x00019600ff127b82 */ /* 0x000ee20000000800 */
[----:B------:R-:W-:Y:S01]  /*0c90*/  IMAD.IADD R3, R5, 0x1, R3 ;  /* 0x0000000105037824 */ /* 0x000fe200078e0203 */
[----:B-1----:R-:W-:Y:S01]  /*0ca0*/  ISETP.NE.U32.AND P0, PT, R20, RZ, PT ;  /* 0x000000ff1400720c */ /* 0x002fe20003f05070 */
[----:B------:R-:W-:-:S03]  /*0cb0*/  IMAD.MOV.U32 R5, RZ, RZ, -0x1 ;  /* 0xffffffffff057424 */ /* 0x000fc600078e00ff */
[----:B------:R-:W-:Y:S02]  /*0cc0*/  ISETP.NE.AND.EX P0, PT, R21, RZ, PT, P0 ;  /* 0x000000ff1500720c */ /* 0x000fe40003f05300 */
[----:B------:R-:W1:Y:S01]  /*0cd0*/  LDC R13, c[0x0][0x600] ;  /* 0x00018000ff0d7b82 */ /* 0x000e620000000800 */
[-CC-:B0-----:R-:W-:Y:S02]  /*0ce0*/  SHF.R.U64 R10, R4, R8.reuse, R3.reuse ;  /* 0x00000008040a7219 */ /* 0x181fe40000001203 */
[----:B------:R-:W-:-:S05]  /*0cf0*/  SHF.R.U32.HI R3, RZ, R8, R3 ;  /* 0x00000008ff037219 */ /* 0x000fca0000011603 */
[----:B------:R-:W0:Y:S01]  /*0d00*/  LDC R15, c[0x0][0x648] ;  /* 0x00019200ff0f7b82 */ /* 0x000e220000000800 */
[-CC-:B--2---:R-:W-:Y:S02]  /*0d10*/  SHF.R.U64 R19, R10, R14.reuse, R3.reuse ;  /* 0x0000000e0a137219 */ /* 0x184fe40000001203 */
[----:B------:R-:W-:-:S05]  /*0d20*/  SHF.R.U32.HI R3, RZ, R14, R3 ;  /* 0x0000000eff037219 */ /* 0x000fca0000011603 */
[----:B------:R-:W2:Y:S01]  /*0d30*/  LDC R17, c[0x0][0x638] ;  /* 0x00018e00ff117b82 */ /* 0x000ea20000000800 */
[-C--:B---3--:R-:W-:Y:S02]  /*0d40*/  SHF.L.U32 R2, R5, R18.reuse, RZ ;  /* 0x0000001205027219 */ /* 0x088fe400000006ff */
[--C-:B------:R-:W-:Y:S02]  /*0d50*/  SHF.R.U64 R12, R19, R18, R3.reuse ;  /* 0x00000012130c7219 */ /* 0x100fe40000001203 */
[----:B------:R-:W-:Y:S02]  /*0d60*/  LOP3.LUT R8, RZ, R2, RZ, 0x33, !PT ;  /* 0x00000002ff087212 */ /* 0x000fe400078e33ff */
[----:B------:R-:W-:Y:S01]  /*0d70*/  SHF.R.U32.HI R3, RZ, R18, R3 ;  /* 0x00000012ff037219 */ /* 0x000fe20000011603 */
[----:B------:R-:W3:Y:S01]  /*0d80*/  LDC R16, c[0x0][0x610] ;  /* 0x00018400ff107b82 */ /* 0x000ee20000000800 */
[----:B------:R-:W-:Y:S01]  /*0d90*/  IMAD.MOV.U32 R2, RZ, RZ, R12 ;  /* 0x000000ffff027224 */ /* 0x000fe200078e000c */
[----:B------:R-:W-:Y:S06]  /*0da0*/  @!P0 BRA `(.L_x_10) ;  /* 0x0000000000288947 */ /* 0x000fec0003800000 */
[----:B------:R-:W4:Y:S02]  /*0db0*/  LDC R7, c[0x0][0x64c] ;  /* 0x00019300ff077b82 */ /* 0x000f240000000800 */
[----:B----4-:R-:W-:-:S05]  /*0dc0*/  IADD3 R7, P0, R12, R7, RZ ;  /* 0x000000070c077210 */ /* 0x010fca0007f1e0ff */
        /* <DEDUP_REMOVED lines=8> */
.L_x_10:
[----:B0-----:R-:W-:Y:S01]  /*0e50*/  SHF.R.U64 R4, R2, R15, R3 ;  /* 0x0000000f02047219 */ /* 0x001fe20000001203 */
[----:B-1----:R-:W-:Y:S01]  /*0e60*/  VIADD R5, R13, 0xffffffff ;  /* 0xffffffff0d057836 */ /* 0x002fe20000000000 */
[----:B------:R-:W-:Y:S02]  /*0e70*/  SHF.L.U32 R2, R11, R18, RZ ;  /* 0x000000120b027219 */ /* 0x000fe400000006ff */
[----:B------:R-:W-:Y:S01]  /*0e80*/  LOP3.LUT R3, R19, R8, RZ, 0xc0, !PT ;  /* 0x0000000813037212 */ /* 0x000fe200078ec0ff */
[----:B------:R-:W-:Y:S01]  /*0e90*/  IMAD.MOV R6, RZ, RZ, -R4 ;  /* 0x000000ffff067224 */ /* 0x000fe200078e0a04 */
[----:B------:R-:W-:Y:S02]  /*0ea0*/  SEL R0, R0, R23, !P4 ;  /* 0x0000001700007207 */ /* 0x000fe40006000000 */
[----:B------:R-:W-:Y:S01]  /*0eb0*/  LOP3.LUT R5, R10, R5, RZ, 0xc0, !PT ;  /* 0x000000050a057212 */ /* 0x000fe200078ec0ff */
[----:B------:R-:W-:Y:S01]  /*0ec0*/  IMAD R3, R2, R4, R3 ;  /* 0x0000000402037224 */ /* 0x000fe200078e0203 */
[----:B------:R-:W-:Y:S01]  /*0ed0*/  R2UR UR12, R22 ;  /* 0x00000000160c72ca */ /* 0x000fe200000e0000 */
[----:B--2---:R-:W-:-:S02]  /*0ee0*/  IMAD R2, R6, R17, R12 ;  /* 0x0000001106027224 */ /* 0x004fc400078e020c */
[----:B---3--:R-:W-:Y:S02]  /*0ef0*/  IMAD R0, R3, R16, R0 ;  /* 0x0000001003007224 */ /* 0x008fe400078e0200 */
[----:B------:R-:W-:Y:S02]  /*0f00*/  IMAD R3, R2, R13, R5 ;  /* 0x0000000d02037224 */ /* 0x000fe400078e0205 */
[----:B------:R-:W-:-:S03]  /*0f10*/  IMAD.MOV.U32 R4, RZ, RZ, 0x1 ;  /* 0x00000001ff047424 */ /* 0x000fc600078e00ff */
[----:B------:R-:W-:Y:S02]  /*0f20*/  SEL R2, R3, R0, !P4 ;  /* 0x0000000003027207 */ /* 0x000fe40006000000 */
[----:B------:R-:W-:-:S03]  /*0f30*/  SEL R0, R0, R3, !P4 ;  /* 0x0000000300007207 */ /* 0x000fc60006000000 */
[----:B------:R1:W-:Y:S04]  /*0f40*/  STL [R1+0x80], R2 ;  /* 0x0000800201007387 */ /* 0x0003e80000100800 */
[----:B------:R1:W-:Y:S02]  /*0f50*/  STL [R1+0x84], R0 ;  /* 0x0000840001007387 */ /* 0x0003e40000100800 */
.L_x_8:
[----:B------:R-:W-:-:S08]  /*0f60*/  NOP ;  /* 0x0000000000007918 */ /* 0x000fd00000000000 */
[----:B------:R-:W2:Y:S02]  /*0f70*/  USETMAXREG.TRY_ALLOC.CTAPOOL UP0, 0xe8 ;  /* 0x000000e8000079c8 */ /* 0x000ea40008000600 */
[----:B--2---:R-:W-:-:S13]  /*0f80*/  PLOP3.LUT P0, PT, PT, PT, UP0, 0x80, 0x0 ;  /* 0x000000000000781c */ /* 0x004fda0003f0f008 */
[----:B------:R-:W-:Y:S05]  /*0f90*/  @!P0 BRA `(.L_x_8) ;  /* 0xfffffffc00f08947 */ /* 0x000fea000383ffff */
[----:B------:R-:W-:Y:S01]  /*0fa0*/  ULDC.64 UR4, c[0x0][0x598] ;  /* 0x0001660000047ab9 */ /* 0x000fe20000000a00 */
[----:B------:R-:W-:Y:S01]  /*0fb0*/  ULDC.64 UR14, c[0x0][0x208] ;  /* 0x00008200000e7ab9 */ /* 0x000fe20000000a00 */
[----:B------:R-:W-:-:S04]  /*0fc0*/  ISETP.NE.U32.AND P0, PT, RZ, UR4, PT ;  /* 0x00000004ff007c0c */ /* 0x000fc8000bf05070 */
[----:B------:R-:W-:-:S13]  /*0fd0*/  ISETP.NE.AND.EX P0, PT, RZ, UR5, PT, P0 ;  /* 0x00000005ff007c0c */ /* 0x000fda000bf05300 */
[----:B------:R-:W-:Y:S05]  /*0fe0*/  @!P0 BRA `(.L_x_11) ;  /* 0x0000000000208947 */ /* 0x000fea0003800000 */
[----:B-1----:R-:W1:Y:S02]  /*0ff0*/  LDC.64 R2, c[0x0][0x598] ;  /* 0x00016600ff027b82 */ /* 0x002e640000000a00 */
[----:B-1----:R-:W2:Y:S02]  /*1000*/  LDG.E.64 R2, desc[UR14][R2.64] ;  /* 0x0000000e02027981 */ /* 0x002ea4000c1e1b00 */
[----:B--2---:R-:W-:-:S04]  /*1010*/  ISETP.NE.U32.AND P0, PT, R2, RZ, PT ;  /* 0x000000ff0200720c */ /* 0x004fc80003f05070 */
[----:B------:R-:W-:-:S13]  /*1020*/  ISETP.NE.AND.EX P0, PT, R3, RZ, PT, P0 ;  /* 0x000000ff0300720c */ /* 0x000fda0003f05300 */
[----:B------:R-:W-:Y:S05]  /*1030*/  @!P0 BRA `(.L_x_11) ;  /* 0x00000000000c8947 */ /* 0x000fea0003800000 */
[----:B------:R-:W2:Y:S02]  /*1040*/  LD.E R2, desc[UR14][R2.64] ;  /* 0x0000000e02027980 */ /* 0x000ea4000c101900 */
[----:B--2---:R-:W-:Y:S01]  /*1050*/  R2UR UR20, R2 ;  /* 0x00000000021472ca */ /* 0x004fe200000e0000 */
[----:B------:R-:W-:-:S14]  /*1060*/  BRA `(.L_x_12) ;  /* 0x0000000000247947 */ /* 0x000fdc0003800000 */
.L_x_11:
[----:B------:R-:W-:Y:S02]  /*1070*/  ULDC.64 UR4, c[0x0][0x588] ;  /* 0x0001620000047ab9 */ /* 0x000fe40000000a00 */
[----:B------:R-:W-:-:S04]  /*1080*/  ISETP.NE.U32.AND P0, PT, RZ, UR4, PT ;  /* 0x00000004ff007c0c */ /* 0x000fc8000bf05070 */
[----:B------:R-:W-:-:S13]  /*1090*/  ISETP.NE.AND.EX P0, PT, RZ, UR5, PT, P0 ;  /* 0x00000005ff007c0c */ /* 0x000fda000bf05300 */
[----:B------:R-:W-:Y:S05]  /*10a0*/  @!P0 BRA `(.L_x_13) ;  /* 0x0000000000108947 */ /* 0x000fea0003800000 */
[----:B-1----:R-:W1:Y:S02]  /*10b0*/  LDC.64 R2, c[0x0][0x588] ;  /* 0x00016200ff027b82 */ /* 0x002e640000000a00 */
[----:B-1----:R-:W2:Y:S02]  /*10c0*/  LDG.E R2, desc[UR14][R2.64] ;  /* 0x0000000e02027981 */ /* 0x002ea4000c1e1900 */
[----:B--2---:R-:W-:Y:S01]  /*10d0*/  R2UR UR20, R2 ;  /* 0x00000000021472ca */ /* 0x004fe200000e0000 */
[----:B------:R-:W-:-:S14]  /*10e0*/  BRA `(.L_x_12) ;  /* 0x0000000000047947 */ /* 0x000fdc0003800000 */
.L_x_13:
[----:B------:R-:W-:-:S05]  /*10f0*/  ULDC UR20, c[0x0][0x580] ;  /* 0x0001600000147ab9 */ /* 0x000fca0000000800 */
.L_x_12:
[----:B------:R-:W-:Y:S02]  /*1100*/  ULDC.64 UR4, c[0x0][0x5a0] ;  /* 0x0001680000047ab9 */ /* 0x000fe40000000a00 */
        /* <DEDUP_REMOVED lines=11> */
.L_x_14:
        /* <DEDUP_REMOVED lines=8> */
.L_x_16:
[----:B------:R-:W-:-:S05]  /*1240*/  ULDC UR21, c[0x0][0x584] ;  /* 0x0001610000157ab9 */ /* 0x000fca0000000800 */
.L_x_15:
[----:B------:R-:W-:-:S13]  /*1250*/  LOP3.LUT P0, RZ, R4, 0xff, RZ, 0xc0, !PT ;  /* 0x000000ff04ff7812 */ /* 0x000fda000780c0ff */
[----:B------:R-:W-:Y:S05]  /*1260*/  @!P0 EXIT ;  /* 0x000000000000894d */ /* 0x000fea0003800000 */
[----:B------:R-:W-:Y:S01]  /*1270*/  ULDC UR4, c[0x0][0x28c] ;  /* 0x0000a30000047ab9 */ /* 0x000fe20000000800 */
[----:B------:R-:W-:Y:S02]  /*1280*/  ULOP3.LUT UR22, UR13, 0x1, URZ, 0xfc, !UPT ;  /* 0x000000010d167892 */ /* 0x000fe4000f8efc3f */
[----:B------:R-:W-:-:S04]  /*1290*/  UIADD3 UR4, UR4, 0x7f, URZ ;  /* 0x0000007f04047890 */ /* 0x000fc8000fffe03f */
[----:B------:R-:W-:-:S04]  /*12a0*/  USHF.R.S32.HI UR5, URZ, 0x1f, UR4 ;  /* 0x0000001f3f057899 */ /* 0x000fc80008011404 */
[----:B------:R-:W-:-:S03]  /*12b0*/  ULEA.HI UR5, UR5, UR4, URZ, 0x7 ;  /* 0x0000000405057291 */ /* 0x000fc6000f8f383f */
[----:B------:R-:W-:Y:S01]  /*12c0*/  UMOV UR4, URZ ;  /* 0x0000003f00047c82 */ /* 0x000fe20008000000 */
[----:B------:R-:W-:-:S03]  /*12d0*/  USHF.R.S32.HI UR9, URZ, 0x7, UR5 ;  /* 0x000000073f097899 */ /* 0x000fc60008011405 */
[----:B------:R-:W-:-:S09]  /*12e0*/  UMOV UR5, URZ ;  /* 0x0000003f00057c82 */ /* 0x000fd20008000000 */
.L_x_297:
[----:B-1----:R-:W1:Y:S01]  /*12f0*/  S2R R0, SR_TID.X ;  /* 0x0000000000007919 */ /* 0x002e620000002100 */
[----:B--2---:R-:W2:Y:S01]  /*1300*/  S2UR UR18, SR_CgaCtaId ;  /* 0x00000000001279c3 */ /* 0x004ea20000008800 */
[----:B------:R-:W-:Y:S01]  /*1310*/  UMOV UR17, 0x400 ;  /* 0x0000040000117882 */ /* 0x000fe20000000000 */
[----:B------:R-:W-:Y:S01]  /*1320*/  UMOV UR6, URZ ;  /* 0x0000003f00067c82 */ /* 0x000fe20008000000 */
[----:B------:R-:W-:Y:S01]  /*1330*/  STL [R1+0x6c], RZ ;  /* 0x00006cff01007387 */ /* 0x000fe20000100800 */
[----:B------:R-:W-:Y:S01]  /*1340*/  UMOV UR7, URZ ;  /* 0x0000003f00077c82 */ /* 0x000fe20008000000 */
[----:B------:R-:W-:Y:S01]  /*1350*/  UMOV UR8, URZ ;  /* 0x0000003f00087c82 */ /* 0x000fe20008000000 */
[----:B------:R-:W-:Y:S01]  /*1360*/  UMOV UR23, UR5 ;  /* 0x0000000500177c82 */ /* 0x000fe20008000000 */
[----:B------:R-:W-:Y:S01]  /*1370*/  STL [R1+0x68], RZ ;  /* 0x000068ff01007387 */ /* 0x000fe20000100800 */
[----:B---3--:R-:W3:Y:S01]  /*1380*/  LDC R2, c[0x0][0x28c] ;  /* 0x0000a300ff027b82 */ /* 0x008ee20000000800 */
[----:B------:R-:W-:Y:S01]  /*1390*/  UMOV UR24, UR4 ;  /* 0x0000000400187c82 */ /* 0x000fe20008000000 */
[----:B------:R-:W-:Y:S01]  /*13a0*/  CS2R R4, SRZ ;  /* 0x0000000000047805 */ /* 0x000fe2000001ff00 */
[----:B------:R-:W-:Y:S01]  /*13b0*/  STL [R1+0x64], RZ ;  /* 0x000064ff01007387 */ /* 0x000fe20000100800 */
[----:B------:R-:W-:-:S02]  /*13c0*/  CS2R R6, SRZ ;  /* 0x0000000000067805 */ /* 0x000fc4000001ff00 */
[----:B------:R-:W-:Y:S02]  /*13d0*/  CS2R R8, SRZ ;  /* 0x0000000000087805 */ /* 0x000fe4000001ff00 */
[----:B------:R-:W-:Y:S01]  /*13e0*/  CS2R R10, SRZ ;  /* 0x00000000000a7805 */ /* 0x000fe2000001ff00 */
[----:B------:R-:W-:Y:S01]  /*13f0*/  STL [R1+0x60], RZ ;  /* 0x000060ff01007387 */ /* 0x000fe20000100800 */
[----:B------:R-:W-:Y:S02]  /*1400*/  CS2R R12, SRZ ;  /* 0x00000000000c7805 */ /* 0x000fe4000001ff00 */
[----:B------:R-:W-:Y:S02]  /*1410*/  CS2R R14, SRZ ;  /* 0x00000000000e7805 */ /* 0x000fe4000001ff00 */
[----:B------:R-:W-:Y:S01]  /*1420*/  CS2R R16, SRZ ;  /* 0x0000000000107805 */ /* 0x000fe2000001ff00 */
[----:B------:R-:W-:Y:S01]  /*1430*/  STL [R1+0x5c], RZ ;  /* 0x00005cff01007387 */ /* 0x000fe20000100800 */
[----:B0-----:R-:W-:-:S02]  /*1440*/  CS2R R18, SRZ ;  /* 0x0000000000127805 */ /* 0x001fc4000001ff00 */
[----:B------:R-:W-:Y:S02]  /*1450*/  CS2R R20, SRZ ;  /* 0x0000000000147805 */ /* 0x000fe4000001ff00 */
[----:B------:R-:W-:Y:S01]  /*1460*/  CS2R R22, SRZ ;  /* 0x0000000000167805 */ /* 0x000fe2000001ff00 */
[----:B------:R-:W-:Y:S01]  /*1470*/  STL [R1+0x58], RZ ;  /* 0x000058ff01007387 */ /* 0x000fe20000100800 */
[----:B------:R-:W-:Y:S02]  /*1480*/  CS2R R152, SRZ ;  /* 0x0000000000987805 */ /* 0x000fe4000001ff00 */
[----:B------:R-:W-:Y:S02]  /*1490*/  CS2R R154, SRZ ;  /* 0x00000000009a7805 */ /* 0x000fe4000001ff00 */
[----:B------:R-:W-:Y:S01]  /*14a0*/  CS2R R156, SRZ ;  /* 0x00000000009c7805 */ /* 0x000fe2000001ff00 */
[----:B------:R-:W-:Y:S01]  /*14b0*/  STL [R1+0x54], RZ ;  /* 0x000054ff01007387 */ /* 0x000fe20000100800 */
[----:B------:R-:W-:-:S02]  /*14c0*/  CS2R R158, SRZ ;  /* 0x00000000009e7805 */ /* 0x000fc4000001ff00 */
[----:B------:R-:W-:Y:S02]  /*14d0*/  CS2R R160, SRZ ;  /* 0x0000000000a07805 */ /* 0x000fe4000001ff00 */
[----:B------:R-:W-:Y:S02]  /*14e0*/  CS2R R162, SRZ ;  /* 0x0000000000a27805 */ /* 0x000fe4000001ff00 */
[----:B-1----:R-:W-:Y:S01]  /*14f0*/  LOP3.LUT R0, R0, 0x80, RZ, 0xc0, !PT ;  /* 0x0000008000007812 */ /* 0x002fe200078ec0ff */
[----:B------:R-:W-:Y:S01]  /*1500*/  STL [R1+0x50], RZ ;  /* 0x000050ff01007387 */ /* 0x000fe20000100800 */
[----:B---3--:R-:W-:Y:S02]  /*1510*/  ISETP.GE.AND P0, PT, R2, 0x1, PT ;  /* 0x000000010200780c */ /* 0x008fe40003f06270 */
[----:B------:R-:W-:Y:S02]  /*1520*/  CS2R R2, SRZ ;  /* 0x0000000000027805 */ /* 0x000fe4000001ff00 */
[----:B------:R-:W-:Y:S01]  /*1530*/  SHF.R.U32.HI R0, RZ, 0x7, R0 ;  /* 0x00000007ff007819 */ /* 0x000fe20000011600 */
        /* <DEDUP_REMOVED lines=8> */
[----:B------:R-:W0:Y:S01]  /*15c0*/  SHFL.IDX PT, R0, R0, RZ, 0x1f ;  /* 0x00001fff00007589 */ /* 0x000e2200000e0000 */
[----:B------:R-:W-:-:S02]  /*15d0*/  CS2R R176, SRZ ;  /* 0x0000000000b07805 */ /* 0x000fc4000001ff00 */
[----:B------:R-:W-:Y:S02]  /*15e0*/  CS2R R178, SRZ ;  /* 0x0000000000b27805 */ /* 0x000fe4000001ff00 */
[----:B------:R-:W-:Y:S01]  /*15f0*/  CS2R R180, SRZ ;  /* 0x0000000000b47805 */ /* 0x000fe2000001ff00 */
[----:B------:R1:W-:Y:S01]  /*1600*/  STL [R1+0x44], RZ ;  /* 0x000044ff01007387 */ /* 0x0003e20000100800 */
[----:B------:R-:W-:Y:S02]  /*1610*/  CS2R R182, SRZ ;  /* 0x0000000000b67805 */ /* 0x000fe4000001ff00 */
[----:B------:R-:W-:Y:S02]  /*1620*/  CS2R R184, SRZ ;  /* 0x0000000000b87805 */ /* 0x000fe4000001ff00 */
[----:B------:R-:W-:Y:S01]  /*1630*/  CS2R R186, SRZ ;  /* 0x0000000000ba7805 */ /* 0x000fe2000001ff00 */
[----:B------:R1:W-:Y:S01]  /*1640*/  STL [R1+0x40], RZ ;  /* 0x000040ff01007387 */ /* 0x0003e20000100800 */
        /* <DEDUP_REMOVED lines=14> */
[----:B------:R-:W-:Y:S02]  /*1730*/  CS2R R210, SRZ ;  /* 0x0000000000d27805 */ /* 0x000fe4000001ff00 */
[----:B0-----:R-:W-:Y:S01]  /*1740*/  R2UR UR10, R0 ;  /* 0x00000000000a72ca */ /* 0x001fe200000e0000 */
[----:B------:R1:W-:Y:S01]  /*1750*/  STL [R1+0x30], RZ ;  /* 0x000030ff01007387 */ /* 0x0003e20000100800 */
[----:B------:R-:W-:Y:S01]  /*1760*/  IMAD.MOV.U32 R0, RZ, RZ, RZ ;  /* 0x000000ffff007224 */ /* 0x000fe200078e00ff */
[----:B------:R-:W-:-:S02]  /*1770*/  CS2R R212, SRZ ;  /* 0x0000000000d47805 */ /* 0x000fc4000001ff00 */
[----:B------:R-:W-:Y:S01]  /*1780*/  CS2R R214, SRZ ;  /* 0x0000000000d67805 */ /* 0x000fe2000001ff00 */
[----:B------:R1:W-:Y:S01]  /*1790*/  STL [R1+0x2c], RZ ;  /* 0x00002cff01007387 */ /* 0x0003e20000100800 */
[----:B------:R-:W-:Y:S02]  /*17a0*/  CS2R R216, SRZ ;  /* 0x0000000000d87805 */ /* 0x000fe4000001ff00 */
[----:B------:R-:W-:Y:S02]  /*17b0*/  CS2R R218, SRZ ;  /* 0x0000000000da7805 */ /* 0x000fe4000001ff00 */
[----:B------:R-:W-:Y:S01]  /*17c0*/  CS2R R220, SRZ ;  /* 0x0000000000dc7805 */ /* 0x000fe2000001ff00 */
[----:B------:R1:W-:Y:S01]  /*17d0*/  STL [R1+0x28], RZ ;  /* 0x000028ff01007387 */ /* 0x0003e20000100800 */
[----:B------:R-:W-:Y:S02]  /*17e0*/  CS2R R222, SRZ ;  /* 0x0000000000de7805 */ /* 0x000fe4000001ff00 */
[----:B------:R-:W-:-:S02]  /*17f0*/  CS2R R224, SRZ ;  /* 0x0000000000e07805 */ /* 0x000fc4000001ff00 */
[----:B------:R-:W-:Y:S01]  /*1800*/  CS2R R226, SRZ ;  /* 0x0000000000e27805 */ /* 0x000fe2000001ff00 */
[----:B------:R1:W-:Y:S01]  /*1810*/  STL [R1+0x24], RZ ;  /* 0x000024ff01007387 */ /* 0x0003e20000100800 */
[----:B------:R-:W-:Y:S01]  /*1820*/  ULEA.HI UR11, UR10, UR10, URZ, 0x1 ;  /* 0x0000000a0a0b7291 */ /* 0x000fe2000f8f083f */
[----:B------:R-:W-:Y:S01]  /*1830*/  IMAD.MOV.U32 R228, RZ, RZ, RZ ;  /* 0x000000ffffe47224 */ /* 0x000fe200078e00ff */
[----:B------:R-:W-:Y:S01]  /*1840*/  CS2R R88, SRZ ;  /* 0x0000000000587805 */ /* 0x000fe2000001ff00 */
[----:B------:R1:W-:Y:S01]  /*1850*/  STL [R1+0x20], RZ ;  /* 0x000020ff01007387 */ /* 0x0003e20000100800 */
[----:B------:R-:W-:Y:S01]  /*1860*/  ULOP3.LUT UR16, UR11, 0x7fffe, URZ, 0xc0, !UPT ;  /* 0x0007fffe0b107892 */ /* 0x000fe2000f8ec03f */
[----:B------:R-:W-:Y:S01]  /*1870*/  CS2R R90, SRZ ;  /* 0x00000000005a7805 */ /* 0x000fe2000001ff00 */
[----:B--2---:R-:W-:Y:S01]  /*1880*/  ULEA UR11, UR18, UR17, 0x18 ;  /* 0x00000011120b7291 */ /* 0x004fe2000f8ec03f */
[----:B------:R1:W-:Y:S01]  /*1890*/  STL [R1+0x1c], RZ ;  /* 0x00001cff01007387 */ /* 0x0003e20000100800 */
[----:B------:R-:W-:Y:S01]  /*18a0*/  UIADD3 UR16, UR10, -UR16, URZ ;  /* 0x800000100a107290 */ /* 0x000fe2000fffe03f */
[----:B------:R-:W-:-:S02]  /*18b0*/  CS2R R92, SRZ ;  /* 0x00000000005c7805 */ /* 0x000fc4000001ff00 */
[----:B------:R-:W-:Y:S01]  /*18c0*/  CS2R R94, SRZ ;  /* 0x00000000005e7805 */ /* 0x000fe2000001ff00 */
[----:B------:R1:W-:Y:S01]  /*18d0*/  STL [R1+0x18], RZ ;  /* 0x000018ff01007387 */ /* 0x0003e20000100800 */
[----:B------:R-:W-:Y:S01]  /*18e0*/  ULEA UR16, UR16, UR11, 0xd ;  /* 0x0000000b10107291 */ /* 0x000fe2000f8e683f */
[----:B------:R-:W-:Y:S02]  /*18f0*/  CS2R R96, SRZ ;  /* 0x0000000000607805 */ /* 0x000fe4000001ff00 */
[----:B------:R-:W-:Y:S01]  /*1900*/  CS2R R98, SRZ ;  /* 0x0000000000627805 */ /* 0x000fe2000001ff00 */
[----:B------:R1:W-:Y:S01]  /*1910*/  STL [R1+0x14], RZ ;  /* 0x000014ff01007387 */ /* 0x0003e20000100800 */
[----:B------:R-:W-:Y:S01]  /*1920*/  UIADD3 UR16, UR16, 0x100, URZ ;  /* 0x0000010010107890 */ /* 0x000fe2000fffe03f */
[----:B------:R-:W-:Y:S02]  /*1930*/  CS2R R100, SRZ ;  /* 0x0000000000647805 */ /* 0x000fe4000001ff00 */
[----:B------:R-:W-:Y:S01]  /*1940*/  CS2R R102, SRZ ;  /* 0x0000000000667805 */ /* 0x000fe2000001ff00 */
[----:B------:R1:W-:Y:S01]  /*1950*/  STL [R1+0x10], RZ ;  /* 0x000010ff01007387 */ /* 0x0003e20000100800 */
[----:B------:R-:W-:Y:S01]  /*1960*/  USHF.R.U32.HI UR10, URZ, 0x4, UR16 ;  /* 0x000000043f0a7899 */ /* 0x000fe20008011610 */
[----:B------:R-:W-:-:S02]  /*1970*/  CS2R R104, SRZ ;  /* 0x0000000000687805 */ /* 0x000fc4000001ff00 */
[----:B------:R-:W-:Y:S01]  /*1980*/  CS2R R106, SRZ ;  /* 0x00000000006a7805 */ /* 0x000fe2000001ff00 */
[----:B------:R1:W-:Y:S01]  /*1990*/  STL [R1+0xc], RZ ;  /* 0x00000cff01007387 */ /* 0x0003e20000100800 */
[----:B------:R-:W-:Y:S01]  /*19a0*/  ULOP3.LUT UR10, UR10, 0x3fff, URZ, 0xc0, !UPT ;  /* 0x00003fff0a0a7892 */ /* 0x000fe2000f8ec03f */
        /* <DEDUP_REMOVED lines=10> */
[----:B------:R1:W-:Y:S01]  /*1a50*/  STL [R1], RZ ;  /* 0x000000ff01007387 */ /* 0x0003e20000100800 */
[----:B------:R-:W-:Y:S02]  /*1a60*/  CS2R R124, SRZ ;  /* 0x00000000007c7805 */ /* 0x000fe4000001ff00 */
[----:B------:R-:W-:Y:S02]  /*1a70*/  CS2R R126, SRZ ;  /* 0x00000000007e7805 */ /* 0x000fe4000001ff00 */
[----:B------:R-:W-:Y:S02]  /*1a80*/  CS2R R128, SRZ ;  /* 0x0000000000807805 */ /* 0x000fe4000001ff00 */
[----:B------:R-:W-:-:S02]  /*1a90*/  CS2R R130, SRZ ;  /* 0x0000000000827805 */ /* 0x000fc4000001ff00 */
[----:B------:R-:W-:Y:S02]  /*1aa0*/  CS2R R132, SRZ ;  /* 0x0000000000847805 */ /* 0x000fe4000001ff00 */
[----:B------:R-:W-:Y:S02]  /*1ab0*/  CS2R R134, SRZ ;  /* 0x0000000000867805 */ /* 0x000fe4000001ff00 */
        /* <DEDUP_REMOVED lines=9> */
[----:B----4-:R-:W-:-:S02]  /*1b50*/  CS2R R26, SRZ ;  /* 0x00000000001a7805 */ /* 0x010fc4000001ff00 */
        /* <DEDUP_REMOVED lines=29> */
[----:B------:R-:W-:Y:S01]  /*1d30*/  CS2R R86, SRZ ;  /* 0x0000000000567805 */ /* 0x000fe2000001ff00 */
[----:B-1----:R-:W-:Y:S06]  /*1d40*/  @!P0 BRA `(.L_x_17) ;  /* 0x0000001000c08947 */ /* 0x002fec0003800000 */
[----:B------:R-:W-:-:S06]  /*1d50*/  UISETP.NE.AND UP0, UPT, UR22, 0x3, UPT ;  /* 0x000000031600788c */ /* 0x000fcc000bf05270 */
[----:B------:R-:W-:-:S13]  /*1d60*/  PLOP3.LUT P1, PT, PT, PT, UP0, 0x80, 0x0 ;  /* 0x000000000000781c */ /* 0x000fda0003f2f008 */
[----:B------:R-:W-:Y:S05]  /*1d70*/  @!P1 BRA `(.L_x_18) ;  /* 0x0000000000049947 */ /* 0x000fea0003800000 */
[----:B------:R-:W-:Y:S01]  /*1d80*/  BPT.TRAP 0x1 ;  /* 0x000000040000795c */ /* 0x000fe20000300000 */
.L_x_18:
[----:B------:R-:W-:Y:S01]  /*1d90*/  ULEA UR6, UR5, UR11, 0x3 ;  /* 0x0000000b05067291 */ /* 0x000fe2000f8e183f */
[----:B------:R-:W-:-:S05]  /*1da0*/  IMAD.U32 R0, RZ, RZ, UR4 ;  /* 0x00000004ff007e24 */ /* 0x000fca000f8e00ff */
[----:B------:R-:W-:-:S04]  /*1db0*/  SHF.L.U32 R0, R0, 0x1f, RZ ;  /* 0x0000001f00007819 */ /* 0x000fc800000006ff */
[----:B------:R0:W1:Y:S01]  /*1dc0*/  SYNCS.PHASECHK.TRANS64.TRYWAIT P0, [UR6], R0 ;  /* 0x00000000ff0075a7 */ /* 0x0000620008000146 */
[----:B------:R-:W-:Y:S05]  /*1dd0*/  @!P1 BRA `(.L_x_19) ;  /* 0x0000000000049947 */ /* 0x000fea0003800000 */
[----:B------:R-:W-:Y:S01]  /*1de0*/  BPT.TRAP 0x1 ;  /* 0x000000040000795c */ /* 0x000fe20000300000 */
.L_x_19:
[----:B-1----:R-:W-:Y:S05]  /*1df0*/  @P0 BRA `(.L_x_20) ;  /* 0x0000000000080947 */ /* 0x002fea0003800000 */
[----:B------:R-:W1:Y:S02]  /*1e00*/  SYNCS.PHASECHK.TRANS64.TRYWAIT P0, [UR6], R0 ;  /* 0x00000000ff0075a7 */ /* 0x000e640008000146 */
[----:B-1----:R-:W-:Y:S05]  /*1e10*/  @!P0 BRA `(.L_x_21) ;  /* 0x000000e800188947 */ /* 0x002fea0003800000 */
.L_x_20:
[----:B------:R-:W-:Y:S01]  /*1e20*/  UIADD3 UR6, UR11, 0x20100, URZ ;  /* 0x000201000b067890 */ /* 0x000fe2000fffe03f */
[----:B------:R-:W-:Y:S01]  /*1e30*/  WARPGROUP.ARRIVE ;  /* 0x00000000000079c5 */ /* 0x000fe20000000000 */
[----:B------:R-:W-:Y:S01]  /*1e40*/  ULOP3.LUT UR7, UR10, 0x10000, URZ, 0xfc, !UPT ;  /* 0x000100000a077892 */ /* 0x000fe2000f8efc3f */
[----:B------:R2:W-:Y:S01]  /*1e50*/  STL [R1+0x6c], RZ ;  /* 0x00006cff01007387 */ /* 0x0005e20000100800 */
[----:B------:R-:W-:Y:S01]  /*1e60*/  USHF.R.U32.HI UR6, URZ, 0x4, UR6 ;  /* 0x000000043f067899 */ /* 0x000fe20008011606 */
[----:B01----:R-:W-:Y:S01]  /*1e70*/  IMAD.MOV.U32 R0, RZ, RZ, RZ ;  /* 0x000000ffff007224 */ /* 0x003fe200078e00ff */
[----:B------:R-:W-:Y:S01]  /*1e80*/  ULEA UR7, UR5, UR7, 0xb ;  /* 0x0000000705077291 */ /* 0x000fe2000f8e583f */
[----:B------:R2:W-:Y:S01]  /*1e90*/  STL [R1+0x68], RZ ;  /* 0x000068ff01007387 */ /* 0x0005e20000100800 */
[----:B------:R-:W-:Y:S01]  /*1ea0*/  ULOP3.LUT UR6, UR6, 0x3fff, URZ, 0xc0, !UPT ;  /* 0x00003fff06067892 */ /* 0x000fe2000f8ec03f */
[----:B------:R-:W-:Y:S01]  /*1eb0*/  CS2R R2, SRZ ;  /* 0x0000000000027805 */ /* 0x000fe2000001ff00 */
[----:B------:R-:W-:Y:S01]  /*1ec0*/  UMOV UR17, 0x40000040 ;  /* 0x4000004000117882 */ /* 0x000fe20000000000 */
[----:B------:R-:W-:Y:S01]  /*1ed0*/  UMOV UR19, 0x40000040 ;  /* 0x4000004000137882 */ /* 0x000fe20000000000 */
[----:B------:R-:W-:Y:S01]  /*1ee0*/  ULOP3.LUT UR6, UR6, 0x10000, URZ, 0xfc, !UPT ;  /* 0x0001000006067892 */ /* 0x000fe2000f8efc3f */
[----:B------:R2:W-:Y:S01]  /*1ef0*/  STL [R1+0x64], RZ ;  /* 0x000064ff01007387 */ /* 0x0005e20000100800 */
[----:B------:R-:W-:Y:S01]  /*1f00*/  UMOV UR16, UR7 ;  /* 0x0000000700107c82 */ /* 0x000fe20008000000 */
[----:B------:R-:W-:Y:S01]  /*1f10*/  CS2R R4, SRZ ;  /* 0x0000000000047805 */ /* 0x000fe2000001ff00 */
[----:B------:R-:W-:Y:S01]  /*1f20*/  ULEA UR8, UR5, UR6, 0xa ;  /* 0x0000000605087291 */ /* 0x000fe2000f8e503f */
[----:B------:R2:W-:Y:S01]  /*1f30*/  STL [R1+0x60], RZ ;  /* 0x000060ff01007387 */ /* 0x0005e20000100800 */
[----:B------:R-:W-:Y:S01]  /*1f40*/  CS2R R6, SRZ ;  /* 0x0000000000067805 */ /* 0x000fe2000001ff00 */
[----:B------:R-:W-:Y:S01]  /*1f50*/  UMOV UR6, 0x4 ;  /* 0x0000000400067882 */ /* 0x000fe20000000000 */
[----:B------:R-:W-:Y:S01]  /*1f60*/  CS2R R8, SRZ ;  /* 0x0000000000087805 */ /* 0x000fe2000001ff00 */
[----:B------:R2:W-:Y:S01]  /*1f70*/  STL [R1+0x5c], RZ ;  /* 0x00005cff01007387 */ /* 0x0005e20000100800 */
[----:B------:R-:W-:Y:S01]  /*1f80*/  CS2R R10, SRZ ;  /* 0x00000000000a7805 */ /* 0x000fe2000001ff00 */
[----:B------:R-:W-:Y:S01]  /*1f90*/  UMOV UR18, UR8 ;  /* 0x0000000800127c82 */ /* 0x000fe20008000000 */
[----:B------:R-:W-:Y:S01]  /*1fa0*/  CS2R R12, SRZ ;  /* 0x00000000000c7805 */ /* 0x000fe2000001ff00 */
[----:B------:R-:W-:Y:S01]  /*1fb0*/  QGMMA.64x128x32.F32.E5M2.E5M2 R88, gdesc[UR16], RZ, !UPT ;  /* 0x01e00000105879f3 */ /* 0x000fe2000c7038ff */
[----:B------:R-:W-:Y:S01]  /*1fc0*/  UIADD3 UR16, UR7, 0x400, URZ ;  /* 0x0000040007107890 */ /* 0x000fe2000fffe03f */
[----:B------:R2:W-:Y:S01]  /*1fd0*/  STL [R1+0x58], RZ ;  /* 0x000058ff01007387 */ /* 0x0005e20000100800 */
[----:B------:R-:W-:Y:S01]  /*1fe0*/  UMOV UR17, 0x40000040 ;  /* 0x4000004000117882 */ /* 0x000fe20000000000 */
[----:B------:R-:W-:-:S02]  /*1ff0*/  CS2R R14, SRZ ;  /* 0x00000000000e7805 */ /* 0x000fc4000001ff00 */
[----:B------:R-:W-:Y:S01]  /*2000*/  CS2R R16, SRZ ;  /* 0x0000000000107805 */ /* 0x000fe2000001ff00 */
[----:B------:R2:W-:Y:S01]  /*2010*/  STL [R1+0x54], RZ ;  /* 0x000054ff01007387 */ /* 0x0005e20000100800 */
[----:B------:R-:W-:Y:S02]  /*2020*/  CS2R R18, SRZ ;  /* 0x0000000000127805 */ /* 0x000fe4000001ff00 */
[----:B------:R-:W-:Y:S02]  /*2030*/  CS2R R20, SRZ ;  /* 0x0000000000147805 */ /* 0x000fe4000001ff00 */
[----:B------:R-:W-:Y:S01]  /*2040*/  CS2R R22, SRZ ;  /* 0x0000000000167805 */ /* 0x000fe2000001ff00 */
[----:B------:R2:W-:Y:S01]  /*2050*/  STL [R1+0x50], RZ ;  /* 0x000050ff01007387 */ /* 0x0005e20000100800 */
[----:B------:R-:W-:Y:S01]  /*2060*/  CS2R R152, SRZ ;  /* 0x0000000000987805 */ /* 0x000fe2000001ff00 */
[----:B------:R-:W-:Y:S01]  /*2070*/  QGMMA.64x128x32.F32.E5M2.E5M2 R24, gdesc[UR16], RZ, !UPT ;  /* 0x01e00000101879f3 */ /* 0x000fe2000c7038ff */
[----:B------:R-:W-:Y:S01]  /*2080*/  UIADD3 UR16, UR7, 0x2, URZ ;  /* 0x0000000207107890 */ /* 0x000fe2000fffe03f */
[----:B------:R2:W-:Y:S01]  /*2090*/  STL [R1+0x4c], RZ ;  /* 0x00004cff01007387 */ /* 0x0005e20000100800 */
[----:B------:R-:W-:Y:S01]  /*20a0*/  UIADD3 UR18, UR8, 0x2, URZ ;  /* 0x0000000208127890 */ /* 0x000fe2000fffe03f */
[----:B------:R-:W-:Y:S01]  /*20b0*/  CS2R R154, SRZ ;  /* 0x00000000009a7805 */ /* 0x000fe2000001ff00 */
[----:B------:R-:W-:Y:S01]  /*20c0*/  UMOV UR17, 0x40000040 ;  /* 0x4000004000117882 */ /* 0x000fe20000000000 */
[----:B------:R-:W-:Y:S01]  /*20d0*/  UMOV UR19, 0x40000040 ;  /* 0x4000004000137882 */ /* 0x000fe20000000000 */
        /* <DEDUP_REMOVED lines=49> */
[----:B------:R-:W-:-:S03]  /*23f0*/  IMAD.MOV.U32 R228, RZ, RZ, RZ ;  /* 0x000000ffffe47224 */ /* 0x000fc600078e00ff */
[----:B------:R2:W-:Y:S04]  /*2400*/  STL [R1+0x14], RZ ;  /* 0x000014ff01007387 */ /* 0x0005e80000100800 */
[----:B------:R2:W-:Y:S04]  /*2410*/  STL [R1+0x10], RZ ;  /* 0x000010ff01007387 */ /* 0x0005e80000100800 */
[----:B------:R2:W-:Y:S04]  /*2420*/  STL [R1+0xc], RZ ;  /* 0x00000cff01007387 */ /* 0x0005e80000100800 */
[----:B------:R2:W-:Y:S04]  /*2430*/  STL [R1+0x8], RZ ;  /* 0x000008ff01007387 */ /* 0x0005e80000100800 */
[----:B------:R2:W-:Y:S04]  /*2440*/  STL [R1+0x4], RZ ;  /* 0x000004ff01007387 */ /* 0x0005e80000100800 */
[----:B------:R2:W-:Y:S01]  /*2450*/  STL [R1], RZ ;  /* 0x000000ff01007387 */ /* 0x0005e20000100800 */
[----:B------:R-:W-:Y:S01]  /*2460*/  QGMMA.64x128x32.F32.E5M2.E5M2 R88, gdesc[UR16], R88 ;  /* 0x01e00000105879f3 */ /* 0x000fe20008703858 */
[----:B------:R-:W-:Y:S01]  /*2470*/  UIADD3 UR16, UR7, 0x402, URZ ;  /* 0x0000040207107890 */ /* 0x000fe2000fffe03f */
[----:B------:R-:W-:-:S10]  /*2480*/  UMOV UR17, 0x40000040 ;  /* 0x4000004000117882 */ /* 0x000fd40000000000 */
[----:B------:R-:W-:Y:S01]  /*2490*/  QGMMA.64x128x32.F32.E5M2.E5M2 R24, gdesc[UR16], R24 ;  /* 0x01e00000101879f3 */ /* 0x000fe20008703818 */
[----:B------:R-:W-:Y:S02]  /*24a0*/  UIADD3 UR16, UR7, 0x4, URZ ;  /* 0x0000000407107890 */ /* 0x000fe4000fffe03f */
[----:B------:R-:W-:Y:S01]  /*24b0*/  UIADD3 UR18, UR8, 0x4, URZ ;  /* 0x0000000408127890 */ /* 0x000fe2000fffe03f */
[----:B------:R-:W-:Y:S01]  /*24c0*/  UMOV UR17, 0x40000040 ;  /* 0x4000004000117882 */ /* 0x000fe20000000000 */
[----:B------:R-:W-:-:S07]  /*24d0*/  UMOV UR19, 0x40000040 ;  /* 0x4000004000137882 */ /* 0x000fce0000000000 */
        /* <DEDUP_REMOVED lines=10> */
[----:B------:R-:W-:Y:S02]  /*2580*/  UMOV UR17, 0x40000040 ;  /* 0x4000004000117882 */ /* 0x000fe40000000000 */
[----:B------:R-:W-:Y:S02]  /*2590*/  ULDC UR7, c[0x0][0x50c] ;  /* 0x0001430000077ab9 */ /* 0x000fe40000000800 */
[----:B------:R-:W-:-:S04]  /*25a0*/  UISETP.NE.AND UP0, UPT, UR7, 0x4, UPT ;  /* 0x000000040700788c */ /* 0x000fc8000bf05270 */
[----:B------:R-:W-:Y:S02]  /*25b0*/  USEL UR7, URZ, 0x1, UP0 ;  /* 0x000000013f077887 */ /* 0x000fe40008000000 */
[----:B------:R-:W-:Y:S04]  /*25c0*/  QGMMA.64x128x32.F32.E5M2.E5M2 R24, gdesc[UR16], R24, gsb0 ;  /* 0x01e00000101879f3 */ /* 0x000fe80008003818 */
[----:B------:R-:W-:-:S13]  /*25d0*/  ISETP.NE.AND P0, PT, RZ, UR7, PT ;  /* 0x00000007ff007c0c */ /* 0x000fda000bf05270 */
[----:B--2---:R-:W-:Y:S05]  /*25e0*/  @!P0 BRA `(.L_x_22) ;  /* 0x0000000800808947 */ /* 0x004fea0003800000 */
[----:B------:R-:W-:Y:S02]  /*25f0*/  WARPGROUP.DEPBAR.LE gsb0, 0x0 ;  /* 0x00008000000079c5 */ /* 0x000fe40000010000 */
[----:B------:R-:W-:-:S01]  /*2600*/  FADD R227, RZ, R89 ;  /* 0x00000059ffe37221 */ /* 0x000fc20000000000 */
[----:B------:R-:W-:Y:S01]  /*2610*/  FADD R228, RZ, R88 ;  /* 0x00000058ffe47221 */ /* 0x000fe20000000000 */
[----:B------:R-:W-:-:S01]  /*2620*/  FADD R226, RZ, R90 ;  /* 0x0000005affe27221 */ /* 0x000fc20000000000 */
[----:B------:R-:W-:Y:S01]  /*2630*/  FADD R225, RZ, R91 ;  /* 0x0000005bffe17221 */ /* 0x000fe20000000000 */
[----:B------:R-:W-:-:S01]  /*2640*/  FADD R224, RZ, R92 ;  /* 0x0000005cffe07221 */ /* 0x000fc20000000000 */
[----:B------:R0:W-:Y:S01]  /*2650*/  STL [R1+0x88], R227 ;  /* 0x000088e301007387 */ /* 0x0001e20000100800 */
[----:B------:R-:W-:-:S01]  /*2660*/  FADD R223, RZ, R93 ;  /* 0x0000005dffdf7221 */ /* 0x000fc20000000000 */
[----:B------:R-:W-:Y:S01]  /*2670*/  FADD R222, RZ, R94 ;  /* 0x0000005effde7221 */ /* 0x000fe20000000000 */
[----:B------:R-:W-:-:S01]  /*2680*/  FADD R221, RZ, R95 ;  /* 0x0000005fffdd7221 */ /* 0x000fc20000000000 */
[----:B------:R-:W-:Y:S01]  /*2690*/  FADD R220, RZ, R96 ;  /* 0x00000060ffdc7221 */ /* 0x000fe20000000000 */
[----:B------:R-:W-:-:S01]  /*26a0*/  FADD R219, RZ, R97 ;  /* 0x00000061ffdb7221 */ /* 0x000fc20000000000 */
[----:B------:R-:W-:Y:S01]  /*26b0*/  FADD R218, RZ, R98 ;  /* 0x00000062ffda7221 */ /* 0x000fe20000000000 */
[----:B------:R-:W-:-:S01]  /*26c0*/  FADD R217, RZ, R99 ;  /* 0x00000063ffd97221 */ /* 0x000fc20000000000 */
[----:B------:R-:W-:Y:S01]  /*26d0*/  FADD R216, RZ, R100 ;  /* 0x00000064ffd87221 */ /* 0x000fe20000000000 */
[----:B------:R-:W-:-:S01]  /*26e0*/  FADD R215, RZ, R101 ;  /* 0x00000065ffd77221 */ /* 0x000fc20000000000 */
[----:B0-----:R-:W-:Y:S01]  /*26f0*/  FADD R227, RZ, R60 ;  /* 0x0000003cffe37221 */ /* 0x001fe20000000000 */
[----:B------:R-:W-:-:S01]  /*2700*/  FADD R214, RZ, R102 ;  /* 0x00000066ffd67221 */ /* 0x000fc20000000000 */
[----:B------:R-:W-:Y:S01]  /*2710*/  FADD R213, RZ, R103 ;  /* 0x00000067ffd57221 */ /* 0x000fe20000000000 */
[----:B------:R-:W-:-:S01]  /*2720*/  FADD R212, RZ, R104 ;  /* 0x00000068ffd47221 */ /* 0x000fc20000000000 */
[----:B------:R-:W-:Y:S01]  /*2730*/  FADD R211, RZ, R105 ;  /* 0x00000069ffd37221 */ /* 0x000fe20000000000 */
[----:B------:R0:W-:Y:S01]  /*2740*/  STL [R1], R227 ;  /* 0x000000e301007387 */ /* 0x0001e20000100800 */
        /* <DEDUP_REMOVED lines=94> */
[----:B0-----:R-:W-:-:S05]  /*2d30*/  FADD R227, RZ, R67 ;  /* 0x00000043ffe37221 */ /* 0x001fca0000000000 */
[----:B------:R0:W-:Y:S02]  /*2d40*/  STL [R1+0x1c], R227 ;  /* 0x00001ce301007387 */ /* 0x0001e40000100800 */
        /* <DEDUP_REMOVED lines=39> */
[----:B------:R0:W-:Y:S04]  /*2fc0*/  STL [R1+0x6c], R227 ;  /* 0x00006ce301007387 */ /* 0x0001e80000100800 */
[----:B0-----:R0:W5:Y:S01]  /*2fd0*/  LDL.LU R227, [R1+0x88] ;  /* 0x0000880001e37983 */ /* 0x0011620000300800 */
[----:B------:R-:W-:-:S05]  /*2fe0*/  UMOV UR6, URZ ;  /* 0x0000003f00067c82 */ /* 0x000fca0008000000 */
.L_x_22:
[----:B------:R-:W-:Y:S01]  /*2ff0*/  UIADD3 UR23, UR5, 0x1, URZ ;  /* 0x0000000105177890 */ /* 0x000fe2000fffe03f */
[----:B------:R-:W-:-:S03]  /*3000*/  UMOV UR8, 0x1 ;  /* 0x0000000100087882 */ /* 0x000fc60000000000 */
[----:B------:R-:W-:-:S04]  /*3010*/  UISETP.NE.AND UP0, UPT, UR23, 0x4, UPT ;  /* 0x000000041700788c */ /* 0x000fc8000bf05270 */
[----:B------:R-:W-:Y:S02]  /*3020*/  USEL UR24, URZ, 0x1, UP0 ;  /* 0x000000013f187887 */ /* 0x000fe40008000000 */
[----:B------:R-:W-:Y:S02]  /*3030*/  USEL UR23, UR23, URZ, UP0 ;  /* 0x0000003f17177287 */ /* 0x000fe40008000000 */
[----:B------:R-:W-:-:S12]  /*3040*/  ULOP3.LUT UR24, UR4, UR24, URZ, 0x3c, !UPT ;  /* 0x0000001804187292 */ /* 0x000fd8000f8e3c3f */
.L_x_17:
[----:B------:R-:W-:-:S04]  /*3050*/  UISETP.LT.AND UP0, UPT, UR9, 0x1, UPT ;  /* 0x000000010900788c */ /* 0x000fc8000bf01270 */
[----:B------:R-:W-:-:S04]  /*3060*/  USEL UR16, UR9, 0x1, UP0 ;  /* 0x0000000109107887 */ /* 0x000fc80008000000 */
[----:B------:R-:W-:-:S04]  /*3070*/  UIADD3 UR26, UR9, -UR16, URZ ;  /* 0x80000010091a7290 */ /* 0x000fc8000fffe03f */
[----:B------:R-:W-:-:S06]  /*3080*/  UISETP.GE.AND UP0, UPT, UR26, 0x1, UPT ;  /* 0x000000011a00788c */ /* 0x000fcc000bf06270 */
[----:B------:R-:W-:-:S13]  /*3090*/  PLOP3.LUT P0, PT, PT, PT, UP0, 0x80, 0x0 ;  /* 0x000000000000781c */ /* 0x000fda0003f0f008 */
[----:B------:R-:W-:Y:S05]  /*30a0*/  @!P0 BRA `(.L_x_23) ;  /* 0x0000001000fc8947 */ /* 0x000fea0003800000 */
[----:B------:R-:W-:Y:S01]  /*30b0*/  UMOV UR25, UR5 ;  /* 0x0000000500197c82 */ /* 0x000fe20008000000 */
[----:B------:R-:W-:-:S05]  /*30c0*/  ULDC UR27, c[0x0][0x50c] ;  /* 0x00014300001b7ab9 */ /* 0x000fca0000000800 */
.L_x_31:
[----:B------:R-:W-:-:S06]  /*30d0*/  UISETP.NE.AND UP0, UPT, UR22, 0x3, UPT ;  /* 0x000000031600788c */ /* 0x000fcc000bf05270 */
[----:B------:R-:W-:-:S13]  /*30e0*/  PLOP3.LUT P1, PT, PT, PT, UP0, 0x80, 0x0 ;  /* 0x000000000000781c */ /* 0x000fda0003f2f008 */
[----:B-----5:R-:W-:Y:S05]  /*30f0*/  @!P1 BRA `(.L_x_24) ;  /* 0x0000000000049947 */ /* 0x020fea0003800000 */
[----:B------:R-:W-:Y:S01]  /*3100*/  BPT.TRAP 0x1 ;  /* 0x000000040000795c */ /* 0x000fe20000300000 */
.L_x_24:
[----:B------:R-:W1:Y:S01]  /*3110*/  S2UR UR16, SR_CgaCtaId ;  /* 0x00000000001079c3 */ /* 0x000e620000008800 */
[----:B------:R-:W-:Y:S01]  /*3120*/  UMOV UR11, 0x400 ;  /* 0x00000400000b7882 */ /* 0x000fe20000000000 */
[----:B------:R-:W-:-:S05]  /*3130*/  IMAD.U32 R229, RZ, RZ, UR24 ;  /* 0x00000018ffe57e24 */ /* 0x000fca000f8e00ff */
[----:B------:R-:W-:Y:S01]  /*3140*/  SHF.L.U32 R229, R229, 0x1f, RZ ;  /* 0x0000001fe5e57819 */ /* 0x000fe200000006ff */
[----:B-1----:R-:W-:-:S04]  /*3150*/  ULEA UR11, UR16, UR11, 0x18 ;  /* 0x0000000b100b7291 */ /* 0x002fc8000f8ec03f */
[----:B------:R-:W-:-:S09]  /*3160*/  ULEA UR16, UR23, UR11, 0x3 ;  /* 0x0000000b17107291 */ /* 0x000fd2000f8e183f */
[----:B------:R1:W2:Y:S01]  /*3170*/  SYNCS.PHASECHK.TRANS64.TRYWAIT P0, [UR16], R229 ;  /* 0x000000e5ff0075a7 */ /* 0x0002a20008000150 */
[----:B------:R-:W-:Y:S05]  /*3180*/  @!P1 BRA `(.L_x_25) ;  /* 0x0000000000049947 */ /* 0x000fea0003800000 */
[----:B------:R-:W-:Y:S01]  /*3190*/  BPT.TRAP 0x1 ;  /* 0x000000040000795c */ /* 0x000fe20000300000 */
.L_x_25:
[----:B--2---:R-:W-:Y:S05]  /*31a0*/  @P0 BRA `(.L_x_26) ;  /* 0x0000000000080947 */ /* 0x004fea0003800000 */
[----:B------:R-:W2:Y:S02]  /*31b0*/  SYNCS.PHASECHK.TRANS64.TRYWAIT P0, [UR16], R229 ;  /* 0x000000e5ff0075a7 */ /* 0x000ea40008000150 */
[----:B--2---:R-:W-:Y:S05]  /*31c0*/  @!P0 BRA `(.L_x_27) ;  /* 0x000000d400448947 */ /* 0x004fea0003800000 */
.L_x_26:
[----:B------:R-:W-:Y:S01]  /*31d0*/  UIADD3 UR16, UR11, 0x20100, URZ ;  /* 0x000201000b107890 */ /* 0x000fe2000fffe03f */
[----:B------:R-:W-:Y:S01]  /*31e0*/  WARPGROUP.ARRIVE ;  /* 0x00000000000079c5 */ /* 0x000fe20000000000 */
[----:B------:R-:W-:Y:S02]  /*31f0*/  UISETP.NE.AND UP0, UPT, UR7, URZ, UPT ;  /* 0x0000003f0700728c */ /* 0x000fe4000bf05270 */
[----:B------:R-:W-:Y:S02]  /*3200*/  USHF.R.U32.HI UR16, URZ, 0x4, UR16 ;  /* 0x000000043f107899 */ /* 0x000fe40008011610 */
[----:B------:R-:W-:Y:S02]  /*3210*/  USEL UR8, UR8, URZ, !UP0 ;  /* 0x0000003f08087287 */ /* 0x000fe4000c000000 */
[----:B------:R-:W-:Y:S02]  /*3220*/  ULOP3.LUT UR16, UR16, 0x3fff, URZ, 0xc0, !UPT ;  /* 0x00003fff10107892 */ /* 0x000fe4000f8ec03f */
[----:B------:R-:W-:-:S02]  /*3230*/  UISETP.NE.U32.AND UP0, UPT, UR8, URZ, UPT ;  /* 0x0000003f0800728c */ /* 0x000fc4000bf05070 */
[----:B------:R-:W-:Y:S02]  /*3240*/  ULOP3.LUT UR7, UR10, 0x10000, URZ, 0xfc, !UPT ;  /* 0x000100000a077892 */ /* 0x000fe4000f8efc3f */
[----:B------:R-:W-:Y:S02]  /*3250*/  ULOP3.LUT UR8, UR16, 0x10000, URZ, 0xfc, !UPT ;  /* 0x0001000010087892 */ /* 0x000fe4000f8efc3f */
[----:B------:R-:W-:Y:S02]  /*3260*/  ULEA UR7, UR23, UR7, 0xb ;  /* 0x0000000717077291 */ /* 0x000fe4000f8e583f */
[----:B------:R-:W-:Y:S01]  /*3270*/  ULEA UR8, UR23, UR8, 0xa ;  /* 0x0000000817087291 */ /* 0x000fe2000f8e503f */
[----:B------:R-:W-:Y:S01]  /*3280*/  UMOV UR17, 0x40000040 ;  /* 0x4000004000117882 */ /* 0x000fe20000000000 */
[----:B------:R-:W-:Y:S01]  /*3290*/  UMOV UR19, 0x40000040 ;  /* 0x4000004000137882 */ /* 0x000fe20000000000 */
[----:B------:R-:W-:Y:S02]  /*32a0*/  UIADD3 UR6, UR6, 0x4, URZ ;  /* 0x0000000406067890 */ /* 0x000fe4000fffe03f */
[----:B------:R-:W-:-:S02]  /*32b0*/  UMOV UR16, UR7 ;  /* 0x0000000700107c82 */ /* 0x000fc40008000000 */
[----:B------:R-:W-:Y:S02]  /*32c0*/  UMOV UR18, UR8 ;  /* 0x0000000800127c82 */ /* 0x000fe40008000000 */
[----:B------:R-:W-:Y:S01]  /*32d0*/  QGMMA.64x128x32.F32.E5M2.E5M2 R88, gdesc[UR16], R88, UP0 ;  /* 0x01e00000105879f3 */ /* 0x000fe2000bf03858 */
[----:B------:R-:W-:Y:S01]  /*32e0*/  UIADD3 UR16, UR7, 0x400, URZ ;  /* 0x0000040007107890 */ /* 0x000fe2000fffe03f */
[----:B------:R-:W-:-:S10]  /*32f0*/  UMOV UR17, 0x40000040 ;  /* 0x4000004000117882 */ /* 0x000fd40000000000 */
[----:B------:R-:W-:Y:S01]  /*3300*/  QGMMA.64x128x32.F32.E5M2.E5M2 R24, gdesc[UR16], R24, UP0 ;  /* 0x01e00000101879f3 */ /* 0x000fe2000bf03818 */
[----:B------:R-:W-:Y:S02]  /*3310*/  UIADD3 UR16, UR7, 0x2, URZ ;  /* 0x0000000207107890 */ /* 0x000fe4000fffe03f */
[----:B------:R-:W-:Y:S01]  /*3320*/  UIADD3 UR18, UR8, 0x2, URZ ;  /* 0x0000000208127890 */ /* 0x000fe2000fffe03f */
[----:B------:R-:W-:Y:S01]  /*3330*/  UMOV UR17, 0x40000040 ;  /* 0x4000004000117882 */ /* 0x000fe20000000000 */
[----:B------:R-:W-:Y:S01]  /*3340*/  UMOV UR19, 0x40000040 ;  /* 0x4000004000137882 */ /* 0x000fe20000000000 */
[----:B------:R-:W-:-:S06]  /*3350*/  UISETP.NE.AND UP0, UPT, UR6, UR27, UPT ;  /* 0x0000001b0600728c */ /* 0x000fcc000bf05270 */
        /* <DEDUP_REMOVED lines=18> */
[----:B------:R-:W-:Y:S01]  /*3480*/  UMOV UR17, 0x40000040 ;  /* 0x4000004000117882 */ /* 0x000fe20000000000 */
[----:B------:R-:W-:-:S06]  /*3490*/  USEL UR7, URZ, 0x1, UP0 ;  /* 0x000000013f077887 */ /* 0x000fcc0008000000 */
[----:B------:R-:W-:-:S03]  /*34a0*/  ISETP.NE.AND P0, PT, RZ, UR7, PT ;  /* 0x00000007ff007c0c */ /* 0x000fc6000bf05270 */
[----:B------:R-:W-:Y:S03]  /*34b0*/  QGMMA.64x128x32.F32.E5M2.E5M2 R24, gdesc[UR16], R24, gsb0 ;  /* 0x01e00000101879f3 */ /* 0x000fe60008003818 */
[----:B------:R-:W-:-:S07]  /*34c0*/  WARPGROUP.DEPBAR.LE gsb0, 0x1 ;  /* 0x00008000000079c5 */ /* 0x000fce0000010100 */
[----:B------:R-:W-:Y:S05]  /*34d0*/  @!P0 BRA `(.L_x_28) ;  /* 0x0000000c00708947 */ /* 0x000fea0003800000 */
[----:B------:R-:W-:Y:S02]  /*34e0*/  WARPGROUP.DEPBAR.LE gsb0, 0x0 ;  /* 0x00008000000079c5 */ /* 0x000fe40000010000 */
[----:B-----5:R-:W-:-:S01]  /*34f0*/  FADD R227, R89, R227 ;  /* 0x000000e359e37221 */ /* 0x020fc20000000000 */
[----:B------:R-:W-:Y:S01]  /*3500*/  FADD R226, R90, R226 ;  /* 0x000000e25ae27221 */ /* 0x000fe20000000000 */
[----:B------:R-:W-:-:S01]  /*3510*/  FADD R225, R91, R225 ;  /* 0x000000e15be17221 */ /* 0x000fc20000000000 */
[----:B------:R-:W-:Y:S01]  /*3520*/  FADD R224, R92, R224 ;  /* 0x000000e05ce07221 */ /* 0x000fe20000000000 */
[----:B------:R-:W-:-:S01]  /*3530*/  FADD R223, R93, R223 ;  /* 0x000000df5ddf7221 */ /* 0x000fc20000000000 */
[----:B------:R2:W-:Y:S01]  /*3540*/  STL [R1+0x88], R227 ;  /* 0x000088e301007387 */ /* 0x0005e20000100800 */
[----:B------:R-:W-:-:S01]  /*3550*/  FADD R222, R94, R222 ;  /* 0x000000de5ede7221 */ /* 0x000fc20000000000 */
[----:B------:R-:W-:Y:S01]  /*3560*/  FADD R221, R95, R221 ;  /* 0x000000dd5fdd7221 */ /* 0x000fe20000000000 */
[----:B------:R-:W-:-:S01]  /*3570*/  FADD R220, R96, R220 ;  /* 0x000000dc60dc7221 */ /* 0x000fc20000000000 */
[----:B------:R-:W-:Y:S01]  /*3580*/  FADD R219, R97, R219 ;  /* 0x000000db61db7221 */ /* 0x000fe20000000000 */
[----:B------:R-:W-:-:S01]  /*3590*/  FADD R218, R98, R218 ;  /* 0x000000da62da7221 */ /* 0x000fc20000000000 */
[----:B------:R-:W-:Y:S01]  /*35a0*/  FADD R217, R99, R217 ;  /* 0x000000d963d97221 */ /* 0x000fe20000000000 */
[----:B------:R-:W-:-:S01]  /*35b0*/  FADD R216, R100, R216 ;  /* 0x000000d864d87221 */ /* 0x000fc20000000000 */
[----:B------:R-:W-:Y:S01]  /*35c0*/  FADD R215, R101, R215 ;  /* 0x000000d765d77221 */ /* 0x000fe20000000000 */
[----:B------:R-:W-:-:S01]  /*35d0*/  FADD R214, R102, R214 ;  /* 0x000000d666d67221 */ /* 0x000fc20000000000 */
[----:B--2---:R-:W2:Y:S01]  /*35e0*/  LDL.LU R227, [R1+0x28] ;  /* 0x0000280001e37983 */ /* 0x004ea20000300800 */
[----:B------:R-:W-:-:S01]  /*35f0*/  FADD R213, R103, R213 ;  /* 0x000000d567d57221 */ /* 0x000fc20000000000 */
[----:B------:R-:W-:Y:S01]  /*3600*/  FADD R212, R104, R212 ;  /* 0x000000d468d47221 */ /* 0x000fe20000000000 */
[----:B------:R-:W-:-:S01]  /*3610*/  FADD R211, R105, R211 ;  /* 0x000000d369d37221 */ /* 0x000fc20000000000 */
[----:B------:R3:W-:Y:S01]  /*3620*/  STL [R1+0x8c], R226 ;  /* 0x00008ce201007387 */ /* 0x0007e20000100800 */
[----:B------:R-:W-:-:S03]  /*3630*/  FADD R228, R88, R228 ;  /* 0x000000e458e47221 */ /* 0x000fc60000000000 */
[----:B---3--:R-:W3:Y:S04]  /*3640*/  LDL.LU R226, [R1+0x24] ;  /* 0x0000240001e27983 */ /* 0x008ee80000300800 */
[----:B------:R4:W-:Y:S04]  /*3650*/  STL [R1+0x90], R225 ;  /* 0x000090e101007387 */ /* 0x0009e80000100800 */
[----:B----4-:R-:W4:Y:S04]  /*3660*/  LDL.LU R225, [R1+0x20] ;  /* 0x0000200001e17983 */ /* 0x010f280000300800 */
[----:B------:R0:W-:Y:S04]  /*3670*/  STL [R1+0x94], R224 ;  /* 0x000094e001007387 */ /* 0x0001e80000100800 */
[----:B0-----:R-:W4:Y:S04]  /*3680*/  LDL.LU R224, [R1+0x1c] ;  /* 0x00001c0001e07983 */ /* 0x001f280000300800 */
        /* <DEDUP_REMOVED lines=13> */
[----:B0-----:R-:W4:Y:S04]  /*3760*/  LDL.LU R217, [R1] ;  /* 0x0000000001d97983 */ /* 0x001f280000300800 */
[----:B------:R-:W-:Y:S04]  /*3770*/  STL [R1+0xb4], R216 ;  /* 0x0000b4d801007387 */ /* 0x000fe80000100800 */
[----:B------:R-:W-:Y:S04]  /*3780*/  STL [R1+0xb8], R215 ;  /* 0x0000b8d701007387 */ /* 0x000fe80000100800 */
[----:B------:R-:W-:Y:S04]  /*3790*/  STL [R1+0xbc], R214 ;  /* 0x0000bcd601007387 */ /* 0x000fe80000100800 */
[----:B------:R-:W-:Y:S04]  /*37a0*/  STL [R1+0xc0], R213 ;  /* 0x0000c0d501007387 */ /* 0x000fe80000100800 */
[----:B------:R-:W-:Y:S04]  /*37b0*/  STL [R1+0xc4], R212 ;  /* 0x0000c4d401007387 */ /* 0x000fe80000100800 */
[----:B------:R0:W-:Y:S01]  /*37c0*/  STL [R1+0xc8], R211 ;  /* 0x0000c8d301007387 */ /* 0x0001e20000100800 */
[----:B--2---:R-:W-:-:S01]  /*37d0*/  FADD R227, R70, R227 ;  /* 0x000000e346e37221 */ /* 0x004fc20000000000 */
[----:B---3--:R-:W-:Y:S01]  /*37e0*/  FADD R226, R69, R226 ;  /* 0x000000e245e27221 */ /* 0x008fe20000000000 */
[----:B----4-:R-:W-:-:S01]  /*37f0*/  FADD R225, R68, R225 ;  /* 0x000000e144e17221 */ /* 0x010fc20000000000 */
[----:B------:R-:W-:Y:S01]  /*3800*/  FADD R224, R67, R224 ;  /* 0x000000e043e07221 */ /* 0x000fe20000000000 */
[----:B------:R-:W-:-:S01]  /*3810*/  FADD R223, R66, R223 ;  /* 0x000000df42df7221 */ /* 0x000fc20000000000 */
[----:B------:R-:W-:Y:S01]  /*3820*/  FADD R222, R65, R222 ;  /* 0x000000de41de7221 */ /* 0x000fe20000000000 */
[----:B------:R-:W-:-:S01]  /*3830*/  FADD R221, R64, R221 ;  /* 0x000000dd40dd7221 */ /* 0x000fc20000000000 */
[----:B------:R-:W-:Y:S01]  /*3840*/  FADD R220, R63, R220 ;  /* 0x000000dc3fdc7221 */ /* 0x000fe20000000000 */
[----:B------:R-:W-:-:S01]  /*3850*/  FADD R219, R62, R219 ;  /* 0x000000db3edb7221 */ /* 0x000fc20000000000 */
[----:B------:R-:W-:Y:S01]  /*3860*/  FADD R218, R61, R218 ;  /* 0x000000da3dda7221 */ /* 0x000fe20000000000 */
[----:B------:R-:W-:-:S05]  /*3870*/  FADD R217, R60, R217 ;  /* 0x000000d93cd97221 */ /* 0x000fca0000000000 */
[----:B------:R2:W-:Y:S04]  /*3880*/  STL [R1], R217 ;  /* 0x000000d901007387 */ /* 0x0005e80000100800 */
[----:B------:R3:W-:Y:S04]  /*3890*/  STL [R1+0x4], R218 ;  /* 0x000004da01007387 */ /* 0x0007e80000100800 */
[----:B------:R4:W-:Y:S04]  /*38a0*/  STL [R1+0x8], R219 ;  /* 0x000008db01007387 */ /* 0x0009e80000100800 */
[----:B------:R1:W-:Y:S04]  /*38b0*/  STL [R1+0xc], R220 ;  /* 0x00000cdc01007387 */ /* 0x0003e80000100800 */
[----:B------:R1:W-:Y:S04]  /*38c0*/  STL [R1+0x10], R221 ;  /* 0x000010dd01007387 */ /* 0x0003e80000100800 */
[----:B------:R1:W-:Y:S04]  /*38d0*/  STL [R1+0x14], R222 ;  /* 0x000014de01007387 */ /* 0x0003e80000100800 */
[----:B------:R1:W-:Y:S04]  /*38e0*/  STL [R1+0x18], R223 ;  /* 0x000018df01007387 */ /* 0x0003e80000100800 */
[----:B------:R1:W-:Y:S04]  /*38f0*/  STL [R1+0x1c], R224 ;  /* 0x00001ce001007387 */ /* 0x0003e80000100800 */
[----:B0-----:R-:W4:Y:S04]  /*3900*/  LDL.LU R211, [R1+0x2c] ;  /* 0x00002c0001d37983 */ /* 0x001f280000300800 */
[----:B------:R0:W-:Y:S04]  /*3910*/  STL [R1+0x20], R225 ;  /* 0x000020e101007387 */ /* 0x0001e80000100800 */
[----:B------:R-:W4:Y:S04]  /*3920*/  LDL.LU R212, [R1+0x30] ;  /* 0x0000300001d47983 */ /* 0x000f280000300800 */
[----:B------:R0:W-:Y:S04]  /*3930*/  STL [R1+0x24], R226 ;  /* 0x000024e201007387 */ /* 0x0001e80000100800 */
[----:B------:R-:W4:Y:S04]  /*3940*/  LDL.LU R213, [R1+0x34] ;  /* 0x0000340001d57983 */ /* 0x000f280000300800 */
[----:B------:R0:W-:Y:S04]  /*3950*/  STL [R1+0x28], R227 ;  /* 0x000028e301007387 */ /* 0x0001e80000100800 */
[----:B------:R-:W4:Y:S04]  /*3960*/  LDL.LU R214, [R1+0x38] ;  /* 0x0000380001d67983 */ /* 0x000f280000300800 */
[----:B------:R-:W4:Y:S04]  /*3970*/  LDL.LU R215, [R1+0x3c] ;  /* 0x00003c0001d77983 */ /* 0x000f280000300800 */
[----:B------:R-:W4:Y:S04]  /*3980*/  LDL.LU R216, [R1+0x40] ;  /* 0x0000400001d87983 */ /* 0x000f280000300800 */
[----:B--2---:R-:W2:Y:S04]  /*3990*/  LDL.LU R217, [R1+0x44] ;  /* 0x0000440001d97983 */ /* 0x004ea80000300800 */
[----:B---3--:R-:W3:Y:S04]  /*39a0*/  LDL.LU R218, [R1+0x48] ;  /* 0x0000480001da7983 */ /* 0x008ee80000300800 */
[----:B----4-:R-:W4:Y:S04]  /*39b0*/  LDL.LU R219, [R1+0x4c] ;  /* 0x00004c0001db7983 */ /* 0x010f280000300800 */
[----:B-1----:R-:W4:Y:S04]  /*39c0*/  LDL.LU R220, [R1+0x50] ;  /* 0x0000500001dc7983 */ /* 0x002f280000300800 */
[----:B------:R-:W4:Y:S04]  /*39d0*/  LDL.LU R221, [R1+0x54] ;  /* 0x0000540001dd7983 */ /* 0x000f280000300800 */
[----:B------:R-:W4:Y:S04]  /*39e0*/  LDL.LU R222, [R1+0x58] ;  /* 0x0000580001de7983 */ /* 0x000f280000300800 */
[----:B------:R-:W4:Y:S04]  /*39f0*/  LDL.LU R223, [R1+0x5c] ;  /* 0x00005c0001df7983 */ /* 0x000f280000300800 */
[----:B------:R-:W4:Y:S04]  /*3a00*/  LDL.LU R224, [R1+0x60] ;  /* 0x0000600001e07983 */ /* 0x000f280000300800 */
[----:B0-----:R-:W4:Y:S04]  /*3a10*/  LDL.LU R225, [R1+0x64] ;  /* 0x0000640001e17983 */ /* 0x001f280000300800 */
[----:B------:R-:W4:Y:S04]  /*3a20*/  LDL.LU R226, [R1+0x68] ;  /* 0x0000680001e27983 */ /* 0x000f280000300800 */
[----:B------:R-:W4:Y:S01]  /*3a30*/  LDL.LU R227, [R1+0x6c] ;  /* 0x00006c0001e37983 */ /* 0x000f220000300800 */
[----:B------:R-:W-:-:S05]  /*3a40*/  FADD R211, R71, R211 ;  /* 0x000000d347d37221 */ /* 0x000fca0000000000 */
[----:B------:R0:W-:Y:S01]  /*3a50*/  STL [R1+0x2c], R211 ;  /* 0x00002cd301007387 */ /* 0x0001e20000100800 */
[----:B------:R-:W-:-:S03]  /*3a60*/  FADD R212, R72, R212 ;  /* 0x000000d448d47221 */ /* 0x000fc60000000000 */
[----:B0-----:R0:W5:Y:S01]  /*3a70*/  LDL.LU R211, [R1+0xc8] ;  /* 0x0000c80001d37983 */ /* 0x0011620000300800 */
[----:B------:R-:W-:-:S03]  /*3a80*/  FADD R213, R73, R213 ;  /* 0x000000d549d57221 */ /* 0x000fc60000000000 */
[----:B------:R1:W-:Y:S01]  /*3a90*/  STL [R1+0x30], R212 ;  /* 0x000030d401007387 */ /* 0x0003e20000100800 */
[----:B------:R-:W-:-:S01]  /*3aa0*/  FADD R214, R74, R214 ;  /* 0x000000d64ad67221 */ /* 0x000fc20000000000 */
[----:B------:R-:W-:Y:S02]  /*3ab0*/  FADD R215, R75, R215 ;  /* 0x000000d74bd77221 */ /* 0x000fe40000000000 */
[----:B-1----:R0:W5:Y:S01]  /*3ac0*/  LDL.LU R212, [R1+0xc4] ;  /* 0x0000c40001d47983 */ /* 0x0021620000300800 */
[----:B------:R-:W-:-:S03]  /*3ad0*/  FADD R216, R76, R216 ;  /* 0x000000d84cd87221 */ /* 0x000fc60000000000 */
[----:B------:R1:W-:Y:S01]  /*3ae0*/  STL [R1+0x34], R213 ;  /* 0x000034d501007387 */ /* 0x0003e20000100800 */
[----:B--2---:R-:W-:-:S03]  /*3af0*/  FADD R217, R77, R217 ;  /* 0x000000d94dd97221 */ /* 0x004fc60000000000 */
[----:B-1----:R0:W5:Y:S01]  /*3b00*/  LDL.LU R213, [R1+0xc0] ;  /* 0x0000c00001d57983 */ /* 0x0021620000300800 */
[----:B---3--:R-:W-:-:S03]  /*3b10*/  FADD R218, R78, R218 ;  /* 0x000000da4eda7221 */ /* 0x008fc60000000000 */
[----:B------:R1:W-:Y:S01]  /*3b20*/  STL [R1+0x38], R214 ;  /* 0x000038d601007387 */ /* 0x0003e20000100800 */
[----:B----4-:R-:W-:-:S01]  /*3b30*/  FADD R219, R79, R219 ;  /* 0x000000db4fdb7221 */ /* 0x010fc20000000000 */
[----:B------:R-:W-:Y:S02]  /*3b40*/  FADD R220, R80, R220 ;  /* 0x000000dc50dc7221 */ /* 0x000fe40000000000 */
[----:B-1----:R0:W5:Y:S04]  /*3b50*/  LDL.LU R214, [R1+0xbc] ;  /* 0x0000bc0001d67983 */ /* 0x0021680000300800 */
[----:B------:R1:W-:Y:S01]  /*3b60*/  STL [R1+0x3c], R215 ;  /* 0x00003cd701007387 */ /* 0x0003e20000100800 */
[----:B------:R-:W-:-:S01]  /*3b70*/  FADD R221, R81, R221 ;  /* 0x000000dd51dd7221 */ /* 0x000fc20000000000 */
[----:B------:R-:W-:-:S02]  /*3b80*/  FADD R222, R82, R222 ;  /* 0x000000de52de7221 */ /* 0x000fc40000000000 */
[----:B-1----:R0:W5:Y:S04]  /*3b90*/  LDL.LU R215, [R1+0xb8] ;  /* 0x0000b80001d77983 */ /* 0x0021680000300800 */
[----:B------:R1:W-:Y:S01]  /*3ba0*/  STL [R1+0x40], R216 ;  /* 0x000040d801007387 */ /* 0x0003e20000100800 */
[----:B------:R-:W-:-:S03]  /*3bb0*/  FADD R223, R83, R223 ;  /* 0x000000df53df7221 */ /* 0x000fc60000000000 */
        /* <DEDUP_REMOVED lines=13> */
[----:B------:R1:W-:Y:S04]  /*3c90*/  STL [R1+0x54], R221 ;  /* 0x000054dd01007387 */ /* 0x0003e80000100800 */
        /* <DEDUP_REMOVED lines=12> */
[----:B-1----:R0:W5:Y:S01]  /*3d60*/  LDL.LU R227, [R1+0x88] ;  /* 0x0000880001e37983 */ /* 0x0021620000300800 */
        /* <DEDUP_REMOVED lines=82> */
[----:B0-----:R-:W-:-:S06]  /*4290*/  UMOV UR6, URZ ;  /* 0x0000003f00067c82 */ /* 0x001fcc0008000000 */
.L_x_28:
[----:B------:R-:W-:Y:S05]  /*42a0*/  @!P1 BRA `(.L_x_29) ;  /* 0x0000000000049947 */ /* 0x000fea0003800000 */
[----:B------:R-:W-:Y:S01]  /*42b0*/  BPT.TRAP 0x1 ;  /* 0x000000040000795c */ /* 0x000fe20000300000 */
.L_x_29:
[----:B------:R2:W-:Y:S04]  /*42c0*/  STL [R1+0x8c], R2 ;  /* 0x00008c0201007387 */ /* 0x0005e80000100800 */
[----:B--2---:R-:W2:Y:S04]  /*42d0*/  LDL R2, [R1+0x70] ;  /* 0x0000700001027983 */ /* 0x004ea80000100800 */
[----:B-----5:R3:W-:Y:S04]  /*42e0*/  STL [R1+0x88], R0 ;  /* 0x0000880001007387 */ /* 0x0207e80000100800 */
[----:B---3--:R-:W3:Y:S01]  /*42f0*/  LDL R0, [R1+0x74] ;  /* 0x0000740001007983 */ /* 0x008ee20000100800 */
[----:B-1----:R-:W-:Y:S01]  /*4300*/  IMAD.U32 R229, RZ, RZ, UR25 ;  /* 0x00000019ffe57e24 */ /* 0x002fe2000f8e00ff */
[----:B--2---:R-:W-:-:S02]  /*4310*/  ISETP.NE.AND P0, PT, R2, RZ, PT ;  /* 0x000000ff0200720c */ /* 0x004fc40003f05270 */
[----:B------:R1:W5:Y:S11]  /*4320*/  LDL.LU R2, [R1+0x8c] ;  /* 0x00008c0001027983 */ /* 0x0003760000300800 */
[----:B------:R-:W-:-:S05]  /*4330*/  @P0 LEA R229, R229, UR11, 0x3 ;  /* 0x0000000be5e50c11 */ /* 0x000fca000f8e18ff */
[----:B------:R-:W-:-:S05]  /*4340*/  @P0 VIADD R229, R229, 0x20 ;  /* 0x00000020e5e50836 */ /* 0x000fca0000000000 */
[----:B---3--:R-:W-:Y:S02]  /*4350*/  @P0 PRMT R229, R0, 0x654, R229 ;  /* 0x0000065400e50816 */ /* 0x008fe400000000e5 */
[----:B------:R1:W5:Y:S01]  /*4360*/  LDL.LU R0, [R1+0x88] ;  /* 0x0000880001007983 */ /* 0x0003620000300800 */
[----:B------:R-:W-:Y:S01]  /*4370*/  UISETP.GT.U32.AND UP0, UPT, UR13, 0x1, UPT ;  /* 0x000000010d00788c */ /* 0x000fe2000bf04070 */
[----:B------:R1:W-:Y:S05]  /*4380*/  @P0 SYNCS.ARRIVE.TRANS64.RED.A1T0 RZ, [R229+URZ], RZ ;  /* 0x000000ffe5ff09a7 */ /* 0x0003ea000810043f */
[----:B------:R-:W-:-:S13]  /*4390*/  PLOP3.LUT P0, PT, PT, PT, UP0, 0x80, 0x0 ;  /* 0x000000000000781c */ /* 0x000fda0003f0f008 */
[----:B-1----:R-:W-:Y:S05]  /*43a0*/  @P0 BRA `(.L_x_30) ;  /* 0x0000000000040947 */ /* 0x002fea0003800000 */
[----:B------:R-:W-:Y:S01]  /*43b0*/  BPT.TRAP 0x1 ;  /* 0x000000040000795c */ /* 0x000fe20000300000 */
.L_x_30:
[----:B------:R-:W-:Y:S02]  /*43c0*/  UISETP.GT.AND UP2, UPT, UR26, 0x1, UPT ;  /* 0x000000011a00788c */ /* 0x000fe4000bf44270 */
[----:B------:R-:W-:Y:S02]  /*43d0*/  UIADD3 UR23, UR23, 0x1, URZ ;  /* 0x0000000117177890 */ /* 0x000fe4000fffe03f */
[----:B------:R-:W-:Y:S02]  /*43e0*/  UIADD3 UR25, UR25, 0x1, URZ ;  /* 0x0000000119197890 */ /* 0x000fe4000fffe03f */
[----:B------:R-:W-:Y:S01]  /*43f0*/  PLOP3.LUT P0, PT, PT, PT, UP2, 0x80, 0x0 ;  /* 0x000000000000781c */ /* 0x000fe20003f0f028 */
[----:B------:R-:W-:Y:S02]  /*4400*/  UISETP.NE.AND UP0, UPT, UR23, 0x4, UPT ;  /* 0x000000041700788c */ /* 0x000fe4000bf05270 */
[----:B------:R-:W-:Y:S02]  /*4410*/  UIADD3 UR16, UR26, -0x1, URZ ;  /* 0xffffffff1a107890 */ /* 0x000fe4000fffe03f */
[----:B------:R-:W-:-:S02]  /*4420*/  USEL UR8, URZ, 0x1, UP0 ;  /* 0x000000013f087887 */ /* 0x000fc40008000000 */
[----:B------:R-:W-:Y:S02]  /*4430*/  UISETP.NE.AND UP1, UPT, UR25, 0x4, UPT ;  /* 0x000000041900788c */ /* 0x000fe4000bf25270 */
[----:B------:R-:W-:Y:S02]  /*4440*/  ULOP3.LUT UR24, UR24, UR8, URZ, 0x3c, !UPT ;  /* 0x0000000818187292 */ /* 0x000fe4000f8e3c3f */
[----:B------:R-:W-:Y:S02]  /*4450*/  USEL UR23, UR23, URZ, UP0 ;  /* 0x0000003f17177287 */ /* 0x000fe40008000000 */
[----:B------:R-:W-:Y:S01]  /*4460*/  USEL UR25, UR25, URZ, UP1 ;  /* 0x0000003f19197287 */ /* 0x000fe20008800000 */
[----:B------:R-:W-:Y:S01]  /*4470*/  UMOV UR8, 0x1 ;  /* 0x0000000100087882 */ /* 0x000fe20000000000 */
[----:B------:R-:W-:Y:S01]  /*4480*/  UMOV UR26, UR16 ;  /* 0x00000010001a7c82 */ /* 0x000fe20008000000 */
[----:B------:R-:W-:Y:S09]  /*4490*/  @P0 BRA `(.L_x_31) ;  /* 0xffffffec000c0947 */ /* 0x000ff2000383ffff */
.L_x_23:
[----:B------:R-:W-:-:S04]  /*44a0*/  UISETP.NE.AND UP0, UPT, UR6, URZ, UPT ;  /* 0x0000003f0600728c */ /* 0x000fc8000bf05270 */
[----:B------:R-:W-:-:S06]  /*44b0*/  USEL UR6, URZ, 0x1, !UP0 ;  /* 0x000000013f067887 */ /* 0x000fcc000c000000 */
[----:B------:R-:W-:-:S13]  /*44c0*/  ISETP.NE.AND P0, PT, RZ, UR6, PT ;  /* 0x00000006ff007c0c */ /* 0x000fda000bf05270 */
[----:B------:R-:W-:Y:S05]  /*44d0*/  @!P0 BRA `(.L_x_32) ;  /* 0x0000000c00c48947 */ /* 0x000fea0003800000 */
[----:B------:R-:W-:Y:S02]  /*44e0*/  WARPGROUP.DEPBAR.LE gsb0, 0x0 ;  /* 0x00008000000079c5 */ /* 0x000fe40000010000 */
[----:B-----5:R-:W-:Y:S01]  /*44f0*/  FADD R227, R89, R227 ;  /* 0x000000e359e37221 */ /* 0x020fe20000000000 */
[----:B------:R-:W-:-:S04]  /*4500*/  FADD R228, R88, R228 ;  /* 0x000000e458e47221 */ /* 0x000fc80000000000 */
[----:B------:R1:W-:Y:S04]  /*4510*/  STL [R1+0x88], R227 ;  /* 0x000088e301007387 */ /* 0x0003e80000100800 */
[----:B-1----:R-:W2:Y:S04]  /*4520*/  LDL.LU R227, [R1+0x6c] ;  /* 0x00006c0001e37983 */ /* 0x002ea80000300800 */
[----:B--2---:R1:W-:Y:S04]  /*4530*/  STL [R1+0x8c], R227 ;  /* 0x00008ce301007387 */ /* 0x0043e80000100800 */
        /* <DEDUP_REMOVED lines=52> */
[----:B-1----:R-:W2:Y:S01]  /*4880*/  LDL.LU R227, [R1] ;  /* 0x0000000001e37983 */ /* 0x002ea20000300800 */
[----:B------:R-:W-:Y:S01]  /*4890*/  FADD R226, R90, R226 ;  /* 0x000000e25ae27221 */ /* 0x000fe20000000000 */
        /* <DEDUP_REMOVED lines=97> */
[----:B--2---:R-:W-:-:S05]  /*4eb0*/  FADD R227, R60, R227 ;  /* 0x000000e33ce37221 */ /* 0x004fca0000000000 */
[----:B------:R1:W-:Y:S04]  /*4ec0*/  STL [R1], R227 ;  /* 0x000000e301007387 */ /* 0x0003e80000100800 */
[----:B-1----:R-:W2:Y:S02]  /*4ed0*/  LDL.LU R227, [R1+0xf4] ;  /* 0x0000f40001e37983 */ /* 0x002ea40000300800 */
[----:B--2---:R-:W-:-:S05]  /*4ee0*/  FADD R227, R61, R227 ;  /* 0x000000e33de37221 */ /* 0x004fca0000000000 */
[----:B------:R1:W-:Y:S04]  /*4ef0*/  STL [R1+0x4], R227 ;  /* 0x000004e301007387 */ /* 0x0003e80000100800 */
        /* <DEDUP_REMOVED lines=78> */
[----:B-1----:R1:W5:Y:S02]  /*53e0*/  LDL.LU R227, [R1+0x88] ;  /* 0x0000880001e37983 */ /* 0x0023640000300800 */
.L_x_32:
[----:B------:R-:W-:Y:S02]  /*53f0*/  WARPGROUP.DEPBAR.LE gsb0, 0x0 ;  /* 0x00008000000079c5 */ /* 0x000fe40000010000 */
[----:B------:R-:W2:Y:S02]  /*5400*/  LDC R24, c[0x0][0x28c] ;  /* 0x0000a300ff187b82 */ /* 0x000ea40000000800 */
[----:B--2---:R-:W-:-:S13]  /*5410*/  ISETP.GE.AND P0, PT, R24, 0x1, PT ;  /* 0x000000011800780c */ /* 0x004fda0003f06270 */
[----:B------:R-:W-:Y:S05]  /*5420*/  @!P0 BRA `(.L_x_33) ;  /* 0x0000000000688947 */ /* 0x000fea0003800000 */
[----:B------:R-:W-:-:S06]  /*5430*/  UISETP.NE.AND UP0, UPT, UR22, 0x3, UPT ;  /* 0x000000031600788c */ /* 0x000fcc000bf05270 */
[----:B------:R-:W-:-:S13]  /*5440*/  PLOP3.LUT P0, PT, PT, PT, UP0, 0x80, 0x0 ;  /* 0x000000000000781c */ /* 0x000fda0003f0f008 */
[----:B------:R-:W-:Y:S05]  /*5450*/  @!P0 BRA `(.L_x_34) ;  /* 0x0000000000048947 */ /* 0x000fea0003800000 */
[----:B------:R-:W-:Y:S01]  /*5460*/  BPT.TRAP 0x1 ;  /* 0x000000040000795c */ /* 0x000fe20000300000 */
.L_x_34:
[----:B-----5:R2:W-:Y:S04]  /*5470*/  STL [R1+0x8c], R2 ;  /* 0x00008c0201007387 */ /* 0x0205e80000100800 */
[----:B--2---:R-:W2:Y:S04]  /*5480*/  LDL R2, [R1+0x70] ;  /* 0x0000700001027983 */ /* 0x004ea80000100800 */
[----:B------:R3:W-:Y:S04]  /*5490*/  STL [R1+0x88], R0 ;  /* 0x0000880001007387 */ /* 0x0007e80000100800 */
[----:B---3--:R-:W3:Y:S01]  /*54a0*/  LDL R0, [R1+0x74] ;  /* 0x0000740001007983 */ /* 0x008ee20000100800 */
[----:B------:R-:W-:Y:S01]  /*54b0*/  UISETP.LT.AND UP1, UPT, UR9, 0x1, UPT ;  /* 0x000000010900788c */ /* 0x000fe2000bf21270 */
[----:B------:R-:W-:Y:S01]  /*54c0*/  IMAD.U32 R25, RZ, RZ, UR11 ;  /* 0x0000000bff197e24 */ /* 0x000fe2000f8e00ff */
[----:B--2---:R-:W-:-:S02]  /*54d0*/  ISETP.NE.AND P0, PT, R2, RZ, PT ;  /* 0x000000ff0200720c */ /* 0x004fc40003f05270 */
[----:B------:R2:W5:Y:S11]  /*54e0*/  LDL.LU R2, [R1+0x8c] ;  /* 0x00008c0001027983 */ /* 0x0005760000300800 */
[----:B------:R-:W-:-:S05]  /*54f0*/  VOTEU.ANY UP0, P0 ;  /* 0x00000000003f7886 */ /* 0x000fca0000000100 */
[----:B------:R-:W-:-:S04]  /*5500*/  @UP0 USEL UR6, UR9, 0x1, UP1 ;  /* 0x0000000109060887 */ /* 0x000fc80008800000 */
[----:B------:R-:W-:-:S06]  /*5510*/  @UP0 UIADD3 UR6, UR5, UR9, -UR6 ;  /* 0x0000000905060290 */ /* 0x000fcc000fffe806 */
[----:B------:R-:W-:-:S04]  /*5520*/  IMAD.U32 R24, RZ, RZ, UR6 ;  /* 0x00000006ff187e24 */ /* 0x000fc8000f8e00ff */
[----:B------:R-:W-:-:S05]  /*5530*/  @P0 IMAD.SHL.U32 R24, R24, 0x8, RZ ;  /* 0x0000000818180824 */ /* 0x000fca00078e00ff */
[----:B------:R-:W-:-:S04]  /*5540*/  @P0 LOP3.LUT R24, R24, 0x18, RZ, 0xc0, !PT ;  /* 0x0000001818180812 */ /* 0x000fc800078ec0ff */
[----:B------:R-:W-:-:S04]  /*5550*/  @P0 IADD3 R24, R25, 0x20, R24 ;  /* 0x0000002019180810 */ /* 0x000fc80007ffe018 */
[----:B---3--:R-:W-:Y:S02]  /*5560*/  @P0 PRMT R24, R0, 0x654, R24 ;  /* 0x0000065400180816 */ /* 0x008fe40000000018 */
[----:B------:R2:W5:Y:S01]  /*5570*/  LDL.LU R0, [R1+0x88] ;  /* 0x0000880001007983 */ /* 0x0005620000300800 */
[----:B------:R-:W-:Y:S01]  /*5580*/  UISETP.GT.U32.AND UP0, UPT, UR13, 0x1, UPT ;  /* 0x000000010d00788c */ /* 0x000fe2000bf04070 */
[----:B------:R2:W-:Y:S05]  /*5590*/  @P0 SYNCS.ARRIVE.TRANS64.RED.A1T0 RZ, [R24+URZ], RZ ;  /* 0x000000ff18ff09a7 */ /* 0x0005ea000810043f */
[----:B------:R-:W-:-:S13]  /*55a0*/  PLOP3.LUT P0, PT, PT, PT, UP0, 0x80, 0x0 ;  /* 0x000000000000781c */ /* 0x000fda0003f0f008 */
[----:B--2---:R-:W-:Y:S05]  /*55b0*/  @P0 BRA `(.L_x_33) ;  /* 0x0000000000040947 */ /* 0x004fea0003800000 */
[----:B------:R-:W-:Y:S01]  /*55c0*/  BPT.TRAP 0x1 ;  /* 0x000000040000795c */ /* 0x000fe20000300000 */
.L_x_33:
[----:B------:R2:W-:Y:S01]  /*55d0*/  STL [R1+0x90], R3 ;  /* 0x0000900301007387 */ /* 0x0005e20000100800 */
[----:B------:R-:W3:Y:S01]  /*55e0*/  LDC R28, c[0x0][0x288] ;  /* 0x0000a200ff1c7b82 */ /* 0x000ee20000000800 */
[----:B------:R-:W-:Y:S02]  /*55f0*/  ULDC UR6, c[0x0][0x284] ;  /* 0x0000a10000067ab9 */ /* 0x000fe40000000800 */
[----:B--2---:R-:W2:Y:S04]  /*5600*/  LDL.LU R3, [R1+0x80] ;  /* 0x0000800001037983 */ /* 0x004ea80000300800 */
[----:B-----5:R4:W-:Y:S04]  /*5610*/  STL [R1+0x8c], R2 ;  /* 0x00008c0201007387 */ /* 0x0209e80000100800 */
[----:B----4-:R-:W4:Y:S04]  /*5620*/  LDL.LU R2, [R1+0x84] ;  /* 0x0000840001027983 */ /* 0x010f280000300800 */
[----:B------:R0:W-:Y:S02]  /*5630*/  STL [R1+0x88], R0 ;  /* 0x0000880001007387 */ /* 0x0001e40000100800 */
[----:B0-----:R-:W0:Y:S02]  /*5640*/  S2R R0, SR_TID.X ;  /* 0x0000000000007919 */ /* 0x001e240000002100 */
[----:B0-----:R-:W-:-:S02]  /*5650*/  SHF.R.U32.HI R24, RZ, 0x2, R0 ;  /* 0x00000002ff187819 */ /* 0x001fc40000011600 */
[----:B------:R-:W-:Y:S02]  /*5660*/  LOP3.LUT R26, R0, 0x60, RZ, 0xc0, !PT ;  /* 0x00000060001a7812 */ /* 0x000fe400078ec0ff */
[----:B------:R-:W-:Y:S02]  /*5670*/  SHF.R.U32.HI R27, RZ, 0x7, R0 ;  /* 0x00000007ff1b7819 */ /* 0x000fe40000011600 */
[----:B------:R-:W-:Y:S02]  /*5680*/  LOP3.LUT R25, R24, 0x7, RZ, 0xc0, !PT ;  /* 0x0000000718197812 */ /* 0x000fe400078ec0ff */
[----:B------:R-:W-:Y:S02]  /*5690*/  SHF.R.U32.HI R26, RZ, 0x1, R26 ;  /* 0x00000001ff1a7819 */ /* 0x000fe4000001161a */
[----:B------:R-:W-:Y:S02]  /*56a0*/  LOP3.LUT R24, R27, 0x1, RZ, 0xc0, !PT ;  /* 0x000000011b187812 */ /* 0x000fe400078ec0ff */
[----:B------:R-:W-:Y:S01]  /*56b0*/  IADD3 R31, RZ, -R26, -R25 ;  /* 0x8000001aff1f7210 */ /* 0x000fe20007ffe819 */
[C---:B------:R-:W-:Y:S01]  /*56c0*/  IMAD.SHL.U32 R32, R0.reuse, 0x2, RZ ;  /* 0x0000000200207824 */ /* 0x040fe200078e00ff */
[----:B------:R-:W-:Y:S01]  /*56d0*/  LOP3.LUT R27, R0, 0x3, RZ, 0xc0, !PT ;  /* 0x00000003001b7812 */ /* 0x000fe200078ec0ff */
[----:B------:R-:W-:-:S02]  /*56e0*/  IMAD.SHL.U32 R30, R24, 0x40, RZ ;  /* 0x00000040181e7824 */ /* 0x000fc400078e00ff */
[----:B------:R-:W-:Y:S02]  /*56f0*/  IMAD R31, R24, -0x40, R31 ;  /* 0xffffffc0181f7824 */ /* 0x000fe400078e021f */
[----:B--2---:R-:W-:Y:S02]  /*5700*/  IMAD.SHL.U32 R29, R3, 0x80, RZ ;  /* 0x00000080031d7824 */ /* 0x004fe400078e00ff */
[----:B------:R0:W5:Y:S01]  /*5710*/  LDL.LU R3, [R1+0x90] ;  /* 0x0000900001037983 */ /* 0x0001620000300800 */
[----:B------:R-:W-:Y:S01]  /*5720*/  LOP3.LUT R43, R30, 0x40, R25, 0xe2, !PT ;  /* 0x000000401e2b7812 */ /* 0x000fe200078ee219 */
[----:B---3--:R-:W-:Y:S01]  /*5730*/  IMAD R42, R27, -0x2, R28 ;  /* 0xfffffffe1b2a7824 */ /* 0x008fe200078e021c */
[----:B------:R-:W-:Y:S01]  /*5740*/  ISETP.GE.AND P0, PT, R29, R28, PT ;  /* 0x0000001c1d00720c */ /* 0x000fe20003f06270 */
[C---:B----4-:R-:W-:Y:S02]  /*5750*/  IMAD.SHL.U32 R24, R2.reuse, 0x100, RZ ;  /* 0x0000010002187824 */ /* 0x050fe400078e00ff */
[----:B------:R-:W-:-:S02]  /*5760*/  IMAD.WIDE R38, R2, 0x100, RZ ;  /* 0x0000010002267825 */ /* 0x000fc400078e02ff */
[----:B------:R0:W5:Y:S04]  /*5770*/  LDL.LU R2, [R1+0x8c] ;  /* 0x00008c0001027983 */ /* 0x0001680000300800 */
[----:B------:R0:W5:Y:S01]  /*5780*/  LDL.LU R0, [R1+0x88] ;  /* 0x0000880001007983 */ /* 0x0001620000300800 */
[----:B------:R-:W-:Y:S01]  /*5790*/  ISETP.GE.OR P0, PT, R24, UR6, P0 ;  /* 0x0000000618007c0c */ /* 0x000fe20008706670 */
[----:B------:R-:W-:Y:S01]  /*57a0*/  IMAD.IADD R42, R42, 0x1, -R29 ;  /* 0x000000012a2a7824 */ /* 0x000fe200078e0a1d */
[----:B------:R-:W-:Y:S01]  /*57b0*/  IADD3 R41, -R24, UR6, R31 ;  /* 0x0000000618297c10 */ /* 0x000fe2000fffe11f */
[----:B------:R-:W-:Y:S01]  /*57c0*/  IMAD.MOV.U32 R40, RZ, RZ, -0x1 ;  /* 0xffffffffff287424 */ /* 0x000fe200078e00ff */
[----:B------:R-:W-:Y:S02]  /*57d0*/  LOP3.LUT R43, R38, R43, R26, 0xfe, !PT ;  /* 0x0000002b262b7212 */ /* 0x000fe400078efe1a */
[----:B------:R-:W-:-:S07]  /*57e0*/  LOP3.LUT R32, R29, 0x6, R32, 0xf8, !PT ;  /* 0x000000061d207812 */ /* 0x000fce00078ef820 */
[----:B0-----:R-:W-:Y:S05]  /*57f0*/  @P0 BRA `(.L_x_35) ;  /* 0x00000090000c0947 */ /* 0x001fea0003800000 */
[----:B------:R-:W0:Y:S01]  /*5800*/  LDC.64 R28, c[0x0][0x5c8] ;  /* 0x00017200ff1c7b82 */ /* 0x000e220000000a00 */
[----:B------:R-:W-:Y:S01]  /*5810*/  USHF.R.S32.HI UR7, URZ, 0x1f, UR12 ;  /* 0x0000001f3f077899 */ /* 0x000fe2000801140c */
[--C-:B------:R-:W-:Y:S01]  /*5820*/  SHF.R.S32.HI R33, RZ, 0x1f, R32.reuse ;  /* 0x0000001fff217819 */ /* 0x100fe20000011420 */
[----:B------:R-:W-:Y:S01]  /*5830*/  ULDC.64 UR10, c[0x0][0x5d0] ;  /* 0x00017400000a7ab9 */ /* 0x000fe20000000a00 */
[----:B------:R-:W-:Y:S01]  /*5840*/  BSSY B0, `(.L_x_35) ;  /* 0x00008fe000007945 */ /* 0x000fe20003800000 */
[----:B------:R-:W-:Y:S02]  /*5850*/  UIMAD UR6, UR7, UR10, URZ ;  /* 0x0000000a070672a4 */ /* 0x000fe4000f8e023f */
[----:B------:R-:W-:Y:S02]  /*5860*/  IMAD.U32 R27, RZ, RZ, UR10 ;  /* 0x0000000aff1b7e24 */ /* 0x000fe4000f8e00ff */
[----:B------:R-:W-:Y:S02]  /*5870*/  UIMAD UR6, UR12, UR11, UR6 ;  /* 0x0000000b0c0672a4 */ /* 0x000fe4000f8e0206 */
[----:B------:R-:W-:Y:S01]  /*5880*/  IMAD.WIDE.U32 R26, R27, UR12, R32 ;  /* 0x0000000c1b1a7c25 */ /* 0x000fe2000f8e0020 */
[----:B------:R-:W-:-:S03]  /*5890*/  ULDC.64 UR10, c[0x0][0x5c0] ;  /* 0x00017000000a7ab9 */ /* 0x000fc60000000a00 */
[----:B------:R-:W-:Y:S02]  /*58a0*/  VIADD R27, R27, UR6 ;  /* 0x000000061b1b7c36 */ /* 0x000fe40008000000 */
[-C--:B0-----:R-:W-:Y:S01]  /*58b0*/  IMAD R24, R39, R28.reuse, RZ ;  /* 0x0000001c27187224 */ /* 0x081fe200078e02ff */
[----:B------:R-:W-:Y:S01]  /*58c0*/  SHF.L.U64.HI R34, R28, 0x3, R29 ;  /* 0x000000031c227819 */ /* 0x000fe2000001021d */
[----:B------:R-:W-:-:S04]  /*58d0*/  IMAD.WIDE.U32 R26, R43, R28, R26 ;  /* 0x0000001c2b1a7225 */ /* 0x000fc800078e001a */
[----:B------:R-:W-:Y:S01]  /*58e0*/  IMAD R25, R43, R29, R24 ;  /* 0x0000001d2b197224 */ /* 0x000fe200078e0218 */
[----:B------:R-:W-:Y:S01]  /*58f0*/  IADD3 R24, P2, R26, UR10, RZ ;  /* 0x0000000a1a187c10 */ /* 0x000fe2000ff5e0ff */
[C---:B------:R-:W-:Y:S01]  /*5900*/  IMAD.SHL.U32 R35, R28.reuse, 0x8, RZ ;  /* 0x000000081c237824 */ /* 0x040fe200078e00ff */
[----:B------:R-:W-:Y:S01]  /*5910*/  LEA R30, P3, R28, R26, 0x7 ;  /* 0x0000001a1c1e7211 */ /* 0x000fe200078638ff */
[----:B------:R-:W-:-:S03]  /*5920*/  IMAD.IADD R27, R27, 0x1, R25 ;  /* 0x000000011b1b7824 */ /* 0x000fc600078e0219 */
[----:B------:R-:W-:Y:S02]  /*5930*/  IADD3 R26, P1, P0, R26, UR10, R35 ;  /* 0x0000000a1a1a7c10 */ /* 0x000fe4000f83e023 */
[----:B------:R-:W-:Y:S02]  /*5940*/  IADD3.X R25, R27, UR11, RZ, P2, !PT ;  /* 0x0000000b1b197c10 */ /* 0x000fe400097fe4ff */
[----:B------:R-:W-:Y:S02]  /*5950*/  FSETP.NEU.AND P2, PT, RZ, UR21, PT ;  /* 0x00000015ff007c0b */ /* 0x000fe4000bf4d000 */
[----:B------:R-:W-:Y:S02]  /*5960*/  LEA.HI.X R31, R28, R27, R29, 0x7, P3 ;  /* 0x0000001b1c1f7211 */ /* 0x000fe400018f3c1d */
[C---:B------:R-:W-:Y:S02]  /*5970*/  IADD3 R28, P3, R30.reuse, UR10, RZ ;  /* 0x0000000a1e1c7c10 */ /* 0x040fe4000ff7e0ff */
[----:B------:R-:W-:-:S02]  /*5980*/  IADD3 R30, P5, P6, R30, UR10, R35 ;  /* 0x0000000a1e1e7c10 */ /* 0x000fc4000febe023 */
[----:B------:R-:W-:Y:S02]  /*5990*/  IADD3.X R29, R31, UR11, RZ, P3, !PT ;  /* 0x0000000b1f1d7c10 */ /* 0x000fe40009ffe4ff */
[--C-:B------:R-:W-:Y:S02]  /*59a0*/  IADD3.X R27, R27, UR11, R34.reuse, P1, P0 ;  /* 0x0000000b1b1b7c10 */ /* 0x100fe40008fe0422 */
[----:B------:R-:W-:Y:S01]  /*59b0*/  IADD3.X R31, R31, UR11, R34, P5, P6 ;  /* 0x0000000b1f1f7c10 */ /* 0x000fe2000afec422 */
[----:B------:R-:W-:Y:S06]  /*59c0*/  @!P2 BRA `(.L_x_36) ;  /* 0x0000006c0014a947 */ /* 0x000fec0003800000 */
[----:B------:R-:W-:Y:S01]  /*59d0*/  ULDC.64 UR10, c[0x0][0x5b8] ;  /* 0x00016e00000a7ab9 */ /* 0x000fe20000000a00 */
[----:B------:R-:W-:Y:S01]  /*59e0*/  ISETP.GE.AND P0, PT, R41, 0x1, PT ;  /* 0x000000012900780c */ /* 0x000fe20003f06270 */
[----:B------:R-:W-:Y:S02]  /*59f0*/  UIMAD UR6, UR7, UR10, URZ ;  /* 0x0000000a070672a4 */ /* 0x000fe4000f8e023f */
[----:B------:R-:W-:Y:S01]  /*5a00*/  IMAD.U32 R35, RZ, RZ, UR10 ;  /* 0x0000000aff237e24 */ /* 0x000fe2000f8e00ff */
[----:B------:R-:W-:Y:S01]  /*5a10*/  BSSY B1, `(.L_x_37) ;  /* 0x0000010000017945 */ /* 0x000fe20003800000 */
[----:B------:R-:W-:Y:S01]  /*5a20*/  ISETP.LT.OR P3, PT, R42, 0x1, !P0 ;  /* 0x000000012a00780c */ /* 0x000fe20004761670 */
[----:B------:R-:W-:Y:S02]  /*5a30*/  UIMAD UR6, UR12, UR11, UR6 ;  /* 0x0000000b0c0672a4 */ /* 0x000fe4000f8e0206 */
[----:B------:R-:W-:Y:S01]  /*5a40*/  IMAD.WIDE.U32 R32, R35, UR12, R32 ;  /* 0x0000000c23207c25 */ /* 0x000fe2000f8e0020 */
[----:B------:R-:W-:-:S03]  /*5a50*/  ULDC.64 UR10, c[0x0][0x5a8] ;  /* 0x00016a00000a7ab9 */ /* 0x000fc60000000a00 */
[----:B------:R-:W-:Y:S02]  /*5a60*/  IMAD.MOV.U32 R36, RZ, RZ, R32 ;  /* 0x000000ffff247224 */ /* 0x000fe400078e0020 */
[----:B------:R-:W-:Y:S01]  /*5a70*/  VIADD R37, R33, UR6 ;  /* 0x0000000621257c36 */ /* 0x000fe20008000000 */
[----:B------:R-:W-:Y:S02]  /*5a80*/  ULDC.64 UR6, c[0x0][0x5b0] ;  /* 0x00016c0000067ab9 */ /* 0x000fe40000000a00 */
[----:B------:R-:W-:Y:S02]  /*5a90*/  IMAD R34, R39, UR6, RZ ;  /* 0x0000000627227c24 */ /* 0x000fe4000f8e02ff */
[----:B------:R-:W-:-:S04]  /*5aa0*/  IMAD.WIDE.U32 R32, R43, UR6, R36 ;  /* 0x000000062b207c25 */ /* 0x000fc8000f8e0024 */
[--C-:B------:R-:W-:Y:S01]  /*5ab0*/  IMAD R35, R43, UR7, R34.reuse ;  /* 0x000000072b237c24 */ /* 0x100fe2000f8e0222 */
[----:B------:R-:W-:Y:S02]  /*5ac0*/  IADD3 R32, P1, R32, UR10, RZ ;  /* 0x0000000a20207c10 */ /* 0x000fe4000ff3e0ff */
[----:B------:R-:W-:Y:S02]  /*5ad0*/  PRMT R34, RZ, 0x7610, R34 ;  /* 0x00007610ff227816 */ /* 0x000fe40000000022 */
[----:B------:R-:W-:Y:S01]  /*5ae0*/  IADD3.X R33, R33, UR11, R35, P1, !PT ;  /* 0x0000000b21217c10 */ /* 0x000fe20008ffe423 */
[----:B------:R-:W-:Y:S08]  /*5af0*/  @P3 BRA `(.L_x_38) ;  /* 0x0000000000043947 */ /* 0x000ff00003800000 */
[----:B------:R0:W5:Y:S02]  /*5b00*/  LDG.E.U8 R34, desc[UR14][R32.64] ;  /* 0x0000000e20227981 */ /* 0x000164000c1e1100 */
.L_x_38:
[----:B------:R-:W-:Y:S05]  /*5b10*/  BSYNC B1 ;  /* 0x0000000000017941 */ /* 0x000fea0003800000 */
.L_x_37:
[----:B-----5:R-:W-:Y:S01]  /*5b20*/  LOP3.LUT R34, R34, 0xff, RZ, 0xc0, !PT ;  /* 0x000000ff22227812 */ /* 0x020fe200078ec0ff */
[----:B------:R-:W-:Y:S01]  /*5b30*/  BSSY B1, `(.L_x_39) ;  /* 0x000000b000017945 */ /* 0x000fe20003800000 */
[----:B------:R-:W-:Y:S02]  /*5b40*/  ISETP.LT.OR P2, PT, R42, 0x2, !P0 ;  /* 0x000000022a00780c */ /* 0x000fe40004741670 */
[----:B------:R-:W-:-:S05]  /*5b50*/  F2FP.F16.E5M2.UNPACK_B R34, R34 ;  /* 0x00000022ff22723e */ /* 0x000fca00020004ff */
[----:B------:R-:W-:-:S05]  /*5b60*/  HADD2.F32 R34, -RZ, R34.H0_H0 ;  /* 0x20000022ff227230 */ /* 0x000fca0000004100 */
[----:B------:R-:W-:Y:S01]  /*5b70*/  FMUL R35, R34, UR21 ;  /* 0x0000001522237c20 */ /* 0x000fe20008400000 */
[----:B------:R-:W-:-:S03]  /*5b80*/  PRMT R34, RZ, 0x7610, R34 ;  /* 0x00007610ff227816 */ /* 0x000fc60000000022 */
[----:B------:R-:W-:-:S05]  /*5b90*/  FFMA R35, R228, UR20, R35 ;  /* 0x00000014e4237c23 */ /* 0x000fca0008000023 */
[----:B------:R-:W-:-:S05]  /*5ba0*/  F2FP.SATFINITE.E5M2.F32.PACK_AB_MERGE_C R35, RZ, R35, RZ ;  /* 0x00000023ff23723e */ /* 0x000fca00048060ff */
[----:B------:R2:W-:Y:S01]  /*5bb0*/  @!P3 STG.E.U8 desc[UR14][R24.64], R35 ;  /* 0x000000231800b986 */ /* 0x0005e2000c10110e */
[----:B------:R-:W-:Y:S05]  /*5bc0*/  @P2 BRA `(.L_x_40) ;  /* 0x0000000000042947 */ /* 0x000fea0003800000 */
[----:B------:R3:W5:Y:S02]  /*5bd0*/  LDG.E.U8 R34, desc[UR14][R32.64+0x1] ;  /* 0x0000010e20227981 */ /* 0x000764000c1e1100 */
.L_x_40:
[----:B------:R-:W-:Y:S05]  /*5be0*/  BSYNC B1 ;  /* 0x0000000000017941 */ /* 0x000fea0003800000 */
.L_x_39:
[----:B-----5:R-:W-:Y:S01]  /*5bf0*/  LOP3.LUT R34, R34, 0xff, RZ, 0xc0, !PT ;  /* 0x000000ff22227812 */ /* 0x020fe200078ec0ff */
[----:B------:R-:W-:Y:S01]  /*5c00*/  BSSY B1, `(.L_x_41) ;  /* 0x0000013000017945 */ /* 0x000fe20003800000 */
[----:B------:R-:W-:Y:S02]  /*5c10*/  IADD3 R45, P1, R43, 0x8, RZ ;  /* 0x000000082b2d7810 */ /* 0x000fe40007f3e0ff */
[----:B------:R-:W-:-:S03]  /*5c20*/  F2FP.F16.E5M2.UNPACK_B R34, R34 ;  /* 0x00000022ff22723e */ /* 0x000fc600020004ff */
[----:B--2---:R-:W-:Y:S01]  /*5c30*/  IMAD.X R35, RZ, RZ, R39, P1 ;  /* 0x000000ffff237224 */ /* 0x004fe200008e0627 */
[----:B------:R-:W-:Y:S01]  /*5c40*/  ISETP.GE.AND P1, PT, R41, 0x9, PT ;  /* 0x000000092900780c */ /* 0x000fe20003f26270 */
[----:B------:R-:W-:Y:S02]  /*5c50*/  HADD2.F32 R34, -RZ, R34.H0_H0 ;  /* 0x20000022ff227230 */ /* 0x000fe40000004100 */
[----:B------:R-:W-:Y:S01]  /*5c60*/  IMAD R46, R35, UR6, RZ ;  /* 0x00000006232e7c24 */ /* 0x000fe2000f8e02ff */
[----:B------:R-:W-:Y:S02]  /*5c70*/  ISETP.LT.OR P5, PT, R42, 0x1, !P1 ;  /* 0x000000012a00780c */ /* 0x000fe40004fa1670 */
[----:B------:R-:W-:Y:S01]  /*5c80*/  FMUL R44, R34, UR21 ;  /* 0x00000015222c7c20 */ /* 0x000fe20008400000 */
[----:B------:R-:W-:-:S04]  /*5c90*/  IMAD.WIDE.U32 R34, R45, UR6, R36 ;  /* 0x000000062d227c25 */ /* 0x000fc8000f8e0024 */
[----:B------:R-:W-:Y:S01]  /*5ca0*/  FFMA R44, R227, UR20, R44 ;  /* 0x00000014e32c7c23 */ /* 0x000fe2000800002c */
[----:B------:R-:W-:Y:S01]  /*5cb0*/  IMAD R45, R45, UR7, R46 ;  /* 0x000000072d2d7c24 */ /* 0x000fe2000f8e022e */
[----:B------:R-:W-:-:S03]  /*5cc0*/  IADD3 R34, P3, R34, UR10, RZ ;  /* 0x0000000a22227c10 */ /* 0x000fc6000ff7e0ff */
[----:B------:R-:W-:Y:S02]  /*5cd0*/  F2FP.SATFINITE.E5M2.F32.PACK_AB_MERGE_C R47, RZ, R44, RZ ;  /* 0x0000002cff2f723e */ /* 0x000fe400048060ff */
[----:B------:R-:W-:Y:S02]  /*5ce0*/  IADD3.X R35, R35, UR11, R45, P3, !PT ;  /* 0x0000000b23237c10 */ /* 0x000fe40009ffe42d */
[----:B------:R-:W-:Y:S01]  /*5cf0*/  PRMT R44, RZ, 0x7610, R44 ;  /* 0x00007610ff2c7816 */ /* 0x000fe2000000002c */
[----:B------:R2:W-:Y:S01]  /*5d00*/  @!P2 STG.E.U8 desc[UR14][R24.64+0x1], R47 ;  /* 0x0000012f1800a986 */ /* 0x0005e2000c10110e */
[----:B------:R-:W-:Y:S05]  /*5d10*/  @P5 BRA `(.L_x_42) ;  /* 0x0000000000045947 */ /* 0x000fea0003800000 */
[----:B------:R4:W5:Y:S02]  /*5d20*/  LDG.E.U8 R44, desc[UR14][R34.64] ;  /* 0x0000000e222c7981 */ /* 0x000964000c1e1100 */
.L_x_42:
[----:B------:R-:W-:Y:S05]  /*5d30*/  BSYNC B1 ;  /* 0x0000000000017941 */ /* 0x000fea0003800000 */
.L_x_41:
        /* <DEDUP_REMOVED lines=12> */
.L_x_44:
[----:B------:R-:W-:Y:S05]  /*5e00*/  BSYNC B1 ;  /* 0x0000000000017941 */ /* 0x000fea0003800000 */
.L_x_43:
[----:B-----5:R-:W-:Y:S01]  /*5e10*/  LOP3.LUT R44, R44, 0xff, RZ, 0xc0, !PT ;  /* 0x000000ff2c2c7812 */ /* 0x020fe200078ec0ff */
[----:B------:R-:W-:Y:S01]  /*5e20*/  BSSY B1, `(.L_x_45) ;  /* 0x000000b000017945 */ /* 0x000fe20003800000 */
[----:B------:R-:W-:Y:S02]  /*5e30*/  ISETP.LT.OR P3, PT, R42, 0x9, !P0 ;  /* 0x000000092a00780c */ /* 0x000fe40004761670 */
[----:B------:R-:W-:-:S05]  /*5e40*/  F2FP.F16.E5M2.UNPACK_B R44, R44 ;  /* 0x0000002cff2c723e */ /* 0x000fca00020004ff */
[----:B------:R-:W-:-:S05]  /*5e50*/  HADD2.F32 R44, -RZ, R44.H0_H0 ;  /* 0x2000002cff2c7230 */ /* 0x000fca0000004100 */
[----:B------:R-:W-:-:S04]  /*5e60*/  FMUL R44, R44, UR21 ;  /* 0x000000152c2c7c20 */ /* 0x000fc80008400000 */
[----:B------:R-:W-:-:S05]  /*5e70*/  FFMA R44, R225, UR20, R44 ;  /* 0x00000014e12c7c23 */ /* 0x000fca000800002c */
[----:B0-----:R-:W-:Y:S02]  /*5e80*/  F2FP.SATFINITE.E5M2.F32.PACK_AB_MERGE_C R45, RZ, R44, RZ ;  /* 0x0000002cff2d723e */ /* 0x001fe400048060ff */
[----:B------:R-:W-:-:S03]  /*5e90*/  PRMT R44, RZ, 0x7610, R44 ;  /* 0x00007610ff2c7816 */ /* 0x000fc6000000002c */
[----:B------:R0:W-:Y:S01]  /*5ea0*/  @!P2 STG.E.U8 desc[UR14][R26.64+0x1], R45 ;  /* 0x0000012d1a00a986 */ /* 0x0001e2000c10110e */
[----:B------:R-:W-:Y:S05]  /*5eb0*/  @P3 BRA `(.L_x_46) ;  /* 0x0000000000043947 */ /* 0x000fea0003800000 */
[----:B------:R0:W5:Y:S02]  /*5ec0*/  LDG.E.U8 R44, desc[UR14][R32.64+0x8] ;  /* 0x0000080e202c7981 */ /* 0x000164000c1e1100 */
.L_x_46:
[----:B------:R-:W-:Y:S05]  /*5ed0*/  BSYNC B1 ;  /* 0x0000000000017941 */ /* 0x000fea0003800000 */
.L_x_45:
[----:B-----5:R-:W-:Y:S01]  /*5ee0*/  LOP3.LUT R44, R44, 0xff, RZ, 0xc0, !PT ;  /* 0x000000ff2c2c7812 */ /* 0x020fe200078ec0ff */
[----:B------:R-:W-:Y:S01]  /*5ef0*/  BSSY B1, `(.L_x_47) ;  /* 0x000000b000017945 */ /* 0x000fe20003800000 */
[----:B------:R-:W-:Y:S02]  /*5f00*/  ISETP.LT.OR P2, PT, R42, 0xa, !P0 ;  /* 0x0000000a2a00780c */ /* 0x000fe40004741670 */
[----:B------:R-:W-:-:S05]  /*5f10*/  F2FP.F16.E5M2.UNPACK_B R44, R44 ;  /* 0x0000002cff2c723e */ /* 0x000fca00020004ff */
[----:B------:R-:W-:-:S05]  /*5f20*/  HADD2.F32 R44, -RZ, R44.H0_H0 ;  /* 0x2000002cff2c7230 */ /* 0x000fca0000004100 */
[----:B0-----:R-:W-:Y:S01]  /*5f30*/  FMUL R45, R44, UR21 ;  /* 0x000000152c2d7c20 */ /* 0x001fe20008400000 */
[----:B------:R-:W-:-:S03]  /*5f40*/  PRMT R44, RZ, 0x7610, R44 ;  /* 0x00007610ff2c7816 */ /* 0x000fc6000000002c */
[----:B------:R-:W-:-:S05]  /*5f50*/  FFMA R45, R224, UR20, R45 ;  /* 0x00000014e02d7c23 */ /* 0x000fca000800002d */
[----:B------:R-:W-:-:S05]  /*5f60*/  F2FP.SATFINITE.E5M2.F32.PACK_AB_MERGE_C R45, RZ, R45, RZ ;  /* 0x0000002dff2d723e */ /* 0x000fca00048060ff */
[----:B------:R0:W-:Y:S01]  /*5f70*/  @!P3 STG.E.U8 desc[UR14][R24.64+0x8], R45 ;  /* 0x0000082d1800b986 */ /* 0x0001e2000c10110e */
[----:B------:R-:W-:Y:S05]  /*5f80*/  @P2 BRA `(.L_x_48) ;  /* 0x0000000000042947 */ /* 0x000fea0003800000 */
[----:B------:R0:W5:Y:S02]  /*5f90*/  LDG.E.U8 R44, desc[UR14][R32.64+0x9] ;  /* 0x0000090e202c7981 */ /* 0x000164000c1e1100 */
.L_x_48:
[----:B------:R-:W-:Y:S05]  /*5fa0*/  BSYNC B1 ;  /* 0x0000000000017941 */ /* 0x000fea0003800000 */
.L_x_47:
        /* <DEDUP_REMOVED lines=12> */
.L_x_50:
[----:B------:R-:W-:Y:S05]  /*6070*/  BSYNC B1 ;  /* 0x0000000000017941 */ /* 0x000fea0003800000 */
.L_x_49:
        /* <DEDUP_REMOVED lines=12> */
.L_x_52:
[----:B------:R-:W-:Y:S05]  /*6140*/  BSYNC B1 ;  /* 0x0000000000017941 */ /* 0x000fea0003800000 */
.L_x_51:
        /* <DEDUP_REMOVED lines=12> */
.L_x_54:
[----:B------:R-:W-:Y:S05]  /*6210*/  BSYNC B1 ;  /* 0x0000000000017941 */ /* 0x000fea0003800000 */
.L_x_53:
        /* <DEDUP_REMOVED lines=12> */
.L_x_56:
[----:B------:R-:W-:Y:S05]  /*62e0*/  BSYNC B1 ;  /* 0x0000000000017941 */ /* 0x000fea0003800000 */
.L_x_55:
        /* <DEDUP_REMOVED lines=12> */
.L_x_58:
[----:B------:R-:W-:Y:S05]  /*63b0*/  BSYNC B1 ;  /* 0x0000000000017941 */ /* 0x000fea0003800000 */
.L_x_57:
        /* <DEDUP_REMOVED lines=12> */
.L_x_60:
[----:B------:R-:W-:Y:S05]  /*6480*/  BSYNC B1 ;  /* 0x0000000000017941 */ /* 0x000fea0003800000 */
.L_x_59:
        /* <DEDUP_REMOVED lines=12> */
.L_x_62:
[----:B------:R-:W-:Y:S05]  /*6550*/  BSYNC B1 ;  /* 0x0000000000017941 */ /* 0x000fea0003800000 */
.L_x_61:
        /* <DEDUP_REMOVED lines=12> */
.L_x_64:
[----:B------:R-:W-:Y:S05]  /*6620*/  BSYNC B1 ;  /* 0x0000000000017941 */ /* 0x000fea0003800000 */
.L_x_63:
        /* <DEDUP_REMOVED lines=12> */
.L_x_66:
[----:B------:R-:W-:Y:S05]  /*66f0*/  BSYNC B1 ;  /* 0x0000000000017941 */ /* 0x000fea0003800000 */
.L_x_65:
        /* <DEDUP_REMOVED lines=12> */
.L_x_68:
[----:B------:R-:W-:Y:S05]  /*67c0*/  BSYNC B1 ;  /* 0x0000000000017941 */ /* 0x000fea0003800000 */
.L_x_67:
        /* <DEDUP_REMOVED lines=12> */
.L_x_70:
[----:B------:R-:W-:Y:S05]  /*6890*/  BSYNC B1 ;  /* 0x0000000000017941 */ /* 0x000fea0003800000 */
.L_x_69:
        /* <DEDUP_REMOVED lines=12> */
.L_x_72:
[----:B------:R-:W-:Y:S05]  /*6960*/  BSYNC B1 ;  /* 0x0000000000017941 */ /* 0x000fea0003800000 */
.L_x_71:
        /* <DEDUP_REMOVED lines=12> */
.L_x_74:
[----:B------:R-:W-:Y:S05]  /*6a30*/  BSYNC B1 ;  /* 0x0000000000017941 */ /* 0x000fea0003800000 */
.L_x_73:
        /* <DEDUP_REMOVED lines=12> */
.L_x_76:
[----:B------:R-:W-:Y:S05]  /*6b00*/  BSYNC B1 ;  /* 0x0000000000017941 */ /* 0x000fea0003800000 */
.L_x_75:
        /* <DEDUP_REMOVED lines=12> */
.L_x_78:
[----:B------:R-:W-:Y:S05]  /*6bd0*/  BSYNC B1 ;  /* 0x0000000000017941 */ /* 0x000fea0003800000 */
.L_x_77:
        /* <DEDUP_REMOVED lines=12> */
.L_x_80:
[----:B------:R-:W-:Y:S05]  /*6ca0*/  BSYNC B1 ;  /* 0x0000000000017941 */ /* 0x000fea0003800000 */
.L_x_79:
        /* <DEDUP_REMOVED lines=12> */
.L_x_82:
[----:B------:R-:W-:Y:S05]  /*6d70*/  BSYNC B1 ;  /* 0x0000000000017941 */ /* 0x000fea0003800000 */
.L_x_81:
        /* <DEDUP_REMOVED lines=12> */
.L_x_84:
[----:B------:R-:W-:Y:S05]  /*6e40*/  BSYNC B1 ;  /* 0x0000000000017941 */ /* 0x000fea0003800000 */
.L_x_83:
        /* <DEDUP_REMOVED lines=12> */
.L_x_86:
[----:B------:R-:W-:Y:S05]  /*6f10*/  BSYNC B1 ;  /* 0x0000000000017941 */ /* 0x000fea0003800000 */
.L_x_85:
        /* <DEDUP_REMOVED lines=12> */
.L_x_88:
[----:B------:R-:W-:Y:S05]  /*6fe0*/  BSYNC B1 ;  /* 0x0000000000017941 */ /* 0x000fea0003800000 */
.L_x_87:
        /* <DEDUP_REMOVED lines=12> */
.L_x_90:
[----:B------:R-:W-:Y:S05]  /*70b0*/  BSYNC B1 ;  /* 0x0000000000017941 */ /* 0x000fea0003800000 */
.L_x_89:
        /* <DEDUP_REMOVED lines=12> */
.L_x_92:
[----:B------:R-:W-:Y:S05]  /*7180*/  BSYNC B1 ;  /* 0x0000000000017941 */ /* 0x000fea0003800000 */
.L_x_91:
        /* <DEDUP_REMOVED lines=12> */
.L_x_94:
[----:B------:R-:W-:Y:S05]  /*7250*/  BSYNC B1 ;  /* 0x0000000000017941 */ /* 0x000fea0003800000 */
.L_x_93:
        /* <DEDUP_REMOVED lines=12> */
.L_x_96:
[----:B------:R-:W-:Y:S05]  /*7320*/  BSYNC B1 ;  /* 0x0000000000017941 */ /* 0x000fea0003800000 */
.L_x_95:
        /* <DEDUP_REMOVED lines=12> */
.L_x_98:
[----:B------:R-:W-:Y:S05]  /*73f0*/  BSYNC B1 ;  /* 0x0000000000017941 */ /* 0x000fea0003800000 */
.L_x_97:
        /* <DEDUP_REMOVED lines=12> */
.L_x_100:
[----:B------:R-:W-:Y:S05]  /*74c0*/  BSYNC B1 ;  /* 0x0000000000017941 */ /* 0x000fea0003800000 */
.L_x_99:
        /* <DEDUP_REMOVED lines=12> */
.L_x_102:
[----:B------:R-:W-:Y:S05]  /*7590*/  BSYNC B1 ;  /* 0x0000000000017941 */ /* 0x000fea0003800000 */
.L_x_101:
        /* <DEDUP_REMOVED lines=12> */
.L_x_104:
[----:B------:R-:W-:Y:S05]  /*7660*/  BSYNC B1 ;  /* 0x0000000000017941 */ /* 0x000fea0003800000 */
.L_x_103:
        /* <DEDUP_REMOVED lines=12> */
.L_x_106:
[----:B------:R-:W-:Y:S05]  /*7730*/  BSYNC B1 ;  /* 0x0000000000017941 */ /* 0x000fea0003800000 */
.L_x_105:
        /* <DEDUP_REMOVED lines=12> */
.L_x_108:
[----:B------:R-:W-:Y:S05]  /*7800*/  BSYNC B1 ;  /* 0x0000000000017941 */ /* 0x000fea0003800000 */
.L_x_107:
        /* <DEDUP_REMOVED lines=12> */
.L_x_110:
[----:B------:R-:W-:Y:S05]  /*78d0*/  BSYNC B1 ;  /* 0x0000000000017941 */ /* 0x000fea0003800000 */
.L_x_109:
        /* <DEDUP_REMOVED lines=12> */
.L_x_112:
[----:B------:R-:W-:Y:S05]  /*79a0*/  BSYNC B1 ;  /* 0x0000000000017941 */ /* 0x000fea0003800000 */
.L_x_111:
        /* <DEDUP_REMOVED lines=12> */
.L_x_114:
[----:B------:R-:W-:Y:S05]  /*7a70*/  BSYNC B1 ;  /* 0x0000000000017941 */ /* 0x000fea0003800000 */
.L_x_113:
        /* <DEDUP_REMOVED lines=12> */
.L_x_116:
[----:B------:R-:W-:Y:S05]  /*7b40*/  BSYNC B1 ;  /* 0x0000000000017941 */ /* 0x000fea0003800000 */
.L_x_115:
        /* <DEDUP_REMOVED lines=12> */
.L_x_118:
[----:B------:R-:W-:Y:S05]  /*7c10*/  BSYNC B1 ;  /* 0x0000000000017941 */ /* 0x000fea0003800000 */
.L_x_117:
        /* <DEDUP_REMOVED lines=12> */
.L_x_120:
[----:B------:R-:W-:Y:S05]  /*7ce0*/  BSYNC B1 ;  /* 0x0000000000017941 */ /* 0x000fea0003800000 */
.L_x_119:
        /* <DEDUP_REMOVED lines=12> */
.L_x_122:
[----:B------:R-:W-:Y:S05]  /*7db0*/  BSYNC B1 ;  /* 0x0000000000017941 */ /* 0x000fea0003800000 */
.L_x_121:
        /* <DEDUP_REMOVED lines=12> */
.L_x_124:
[----:B------:R-:W-:Y:S05]  /*7e80*/  BSYNC B1 ;  /* 0x0000000000017941 */ /* 0x000fea0003800000 */
.L_x_123:
        /* <DEDUP_REMOVED lines=12> */
.L_x_126:
[----:B------:R-:W-:Y:S05]  /*7f50*/  BSYNC B1 ;  /* 0x0000000000017941 */ /* 0x000fea0003800000 */
.L_x_125:
        /* <DEDUP_REMOVED lines=12> */
.L_x_128:
[----:B------:R-:W-:Y:S05]  /*8020*/  BSYNC B1 ;  /* 0x0000000000017941 */ /* 0x000fea0003800000 */
.L_x_127:
        /* <DEDUP_REMOVED lines=12> */
.L_x_130:
[----:B------:R-:W-:Y:S05]  /*80f0*/  BSYNC B1 ;  /* 0x0000000000017941 */ /* 0x000fea0003800000 */
.L_x_129:
        /* <DEDUP_REMOVED lines=12> */
.L_x_132:
[----:B------:R-:W-:Y:S05]  /*81c0*/  BSYNC B1 ;  /* 0x0000000000017941 */ /* 0x000fea0003800000 */
.L_x_131:
        /* <DEDUP_REMOVED lines=12> */
.L_x_134:
[----:B------:R-:W-:Y:S05]  /*8290*/  BSYNC B1 ;  /* 0x0000000000017941 */ /* 0x000fea0003800000 */
.L_x_133:
        /* <DEDUP_REMOVED lines=12> */
.L_x_136:
[----:B------:R-:W-:Y:S05]  /*8360*/  BSYNC B1 ;  /* 0x0000000000017941 */ /* 0x000fea0003800000 */
.L_x_135:
        /* <DEDUP_REMOVED lines=12> */
.L_x_138:
[----:B------:R-:W-:Y:S05]  /*8430*/  BSYNC B1 ;  /* 0x0000000000017941 */ /* 0x000fea0003800000 */
.L_x_137:
        /* <DEDUP_REMOVED lines=12> */
.L_x_140:
[----:B------:R-:W-:Y:S05]  /*8500*/  BSYNC B1 ;  /* 0x0000000000017941 */ /* 0x000fea0003800000 */
.L_x_139:
        /* <DEDUP_REMOVED lines=12> */
.L_x_142:
[----:B------:R-:W-:Y:S05]  /*85d0*/  BSYNC B1 ;  /* 0x0000000000017941 */ /* 0x000fea0003800000 */
.L_x_141:
        /* <DEDUP_REMOVED lines=12> */
.L_x_144:
[----:B------:R-:W-:Y:S05]  /*86a0*/  BSYNC B1 ;  /* 0x0000000000017941 */ /* 0x000fea0003800000 */
.L_x_143:
        /* <DEDUP_REMOVED lines=12> */
.L_x_146:
[----:B------:R-:W-:Y:S05]  /*8770*/  BSYNC B1 ;  /* 0x0000000000017941 */ /* 0x000fea0003800000 */
.L_x_145:
        /* <DEDUP_REMOVED lines=12> */
.L_x_148:
[----:B------:R-:W-:Y:S05]  /*8840*/  BSYNC B1 ;  /* 0x0000000000017941 */ /* 0x000fea0003800000 */
.L_x_147:
        /* <DEDUP_REMOVED lines=12> */
.L_x_150:
[----:B------:R-:W-:Y:S05]  /*8910*/  BSYNC B1 ;  /* 0x0000000000017941 */ /* 0x000fea0003800000 */
.L_x_149:
        /* <DEDUP_REMOVED lines=12> */
.L_x_152:
[----:B------:R-:W-:Y:S05]  /*89e0*/  BSYNC B1 ;  /* 0x0000000000017941 */ /* 0x000fea0003800000 */
.L_x_151:
        /* <DEDUP_REMOVED lines=12> */
.L_x_154:
[----:B------:R-:W-:Y:S05]  /*8ab0*/  BSYNC B1 ;  /* 0x0000000000017941 */ /* 0x000fea0003800000 */
.L_x_153:
        /* <DEDUP_REMOVED lines=12> */
.L_x_156:
[----:B------:R-:W-:Y:S05]  /*8b80*/  BSYNC B1 ;  /* 0x0000000000017941 */ /* 0x000fea0003800000 */
.L_x_155:
        /* <DEDUP_REMOVED lines=12> */
.L_x_158:
[----:B------:R-:W-:Y:S05]  /*8c50*/  BSYNC B1 ;  /* 0x0000000000017941 */ /* 0x000fea0003800000 */
.L_x_157:
        /* <DEDUP_REMOVED lines=12> */
.L_x_160:
[----:B------:R-:W-:Y:S05]  /*8d20*/  BSYNC B1 ;  /* 0x0000000000017941 */ /* 0x000fea0003800000 */
.L_x_159:
[----:B-----5:R-:W-:Y:S01]  /*8d30*/  LOP3.LUT R44, R44, 0xff, RZ, 0xc0, !PT ;  /* 0x000000ff2c2c7812 */ /* 0x020fe200078ec0ff */
[----:B------:R-:W-:Y:S01]  /*8d40*/  BSSY B1, `(.L_x_161) ;  /* 0x000000b000017945 */ /* 0x000fe20003800000 */
[----:B------:R-:W-:Y:S02]  /*8d50*/  ISETP.LT.OR P2, PT, R42, 0x79, !P1 ;  /* 0x000000792a00780c */ /* 0x000fe40004f41670 */
[----:B------:R-:W-:Y:S02]  /*8d60*/  F2FP.F16.E5M2.UNPACK_B R44, R44 ;  /* 0x0000002cff2c723e */ /* 0x000fe400020004ff */
[----:B0--3--:R-:W-:-:S03]  /*8d70*/  PRMT R32, RZ, 0x7610, R32 ;  /* 0x00007610ff207816 */ /* 0x009fc60000000020 */
[----:B------:R-:W-:-:S05]  /*8d80*/  HADD2.F32 R44, -RZ, R44.H0_H0 ;  /* 0x2000002cff2c7230 */ /* 0x000fca0000004100 */
[----:B------:R-:W-:-:S04]  /*8d90*/  FMUL R44, R44, UR21 ;  /* 0x000000152c2c7c20 */ /* 0x000fc80008400000 */
[----:B------:R-:W-:-:S05]  /*8da0*/  FFMA R44, R167, UR20, R44 ;  /* 0x00000014a72c7c23 */ /* 0x000fca000800002c */
[----:B------:R-:W-:-:S05]  /*8db0*/  F2FP.SATFINITE.E5M2.F32.PACK_AB_MERGE_C R33, RZ, R44, RZ ;  /* 0x0000002cff21723e */ /* 0x000fca00048060ff */
[----:B------:R0:W-:Y:S01]  /*8dc0*/  @!P0 STG.E.U8 desc[UR14][R24.64+0x79], R33 ;  /* 0x0000792118008986 */ /* 0x0001e2000c10110e */
[----:B------:R-:W-:Y:S05]  /*8dd0*/  @P2 BRA `(.L_x_162) ;  /* 0x0000000000042947 */ /* 0x000fea0003800000 */
[----:B------:R3:W5:Y:S02]  /*8de0*/  LDG.E.U8 R32, desc[UR14][R34.64+0x78] ;  /* 0x0000780e22207981 */ /* 0x000764000c1e1100 */
.L_x_162:
[----:B------:R-:W-:Y:S05]  /*8df0*/  BSYNC B1 ;  /* 0x0000000000017941 */ /* 0x000fea0003800000 */
.L_x_161:
[----:B-----5:R-:W-:Y:S01]  /*8e00*/  LOP3.LUT R32, R32, 0xff, RZ, 0xc0, !PT ;  /* 0x000000ff20207812 */ /* 0x020fe200078ec0ff */
[----:B------:R-:W-:Y:S01]  /*8e10*/  BSSY B1, `(.L_x_163) ;  /* 0x000000b000017945 */ /* 0x000fe20003800000 */
[----:B------:R-:W-:Y:S02]  /*8e20*/  ISETP.LT.OR P1, PT, R42, 0x7a, !P1 ;  /* 0x0000007a2a00780c */ /* 0x000fe40004f21670 */
[----:B------:R-:W-:Y:S02]  /*8e30*/  F2FP.F16.E5M2.UNPACK_B R32, R32 ;  /* 0x00000020ff20723e */ /* 0x000fe400020004ff */
[----:B0-2---:R-:W-:-:S03]  /*8e40*/  PRMT R24, RZ, 0x7610, R24 ;  /* 0x00007610ff187816 */ /* 0x005fc60000000018 */
[----:B------:R-:W-:-:S05]  /*8e50*/  HADD2.F32 R32, -RZ, R32.H0_H0 ;  /* 0x20000020ff207230 */ /* 0x000fca0000004100 */
[----:B------:R-:W-:-:S04]  /*8e60*/  FMUL R25, R32, UR21 ;  /* 0x0000001520197c20 */ /* 0x000fc80008400000 */
[----:B------:R-:W-:-:S05]  /*8e70*/  FFMA R25, R166, UR20, R25 ;  /* 0x00000014a6197c23 */ /* 0x000fca0008000019 */
[----:B------:R-:W-:-:S05]  /*8e80*/  F2FP.SATFINITE.E5M2.F32.PACK_AB_MERGE_C R25, RZ, R25, RZ ;  /* 0x00000019ff19723e */ /* 0x000fca00048060ff */
[----:B------:R0:W-:Y:S01]  /*8e90*/  @!P2 STG.E.U8 desc[UR14][R26.64+0x78], R25 ;  /* 0x000078191a00a986 */ /* 0x0001e2000c10110e */
[----:B------:R-:W-:Y:S05]  /*8ea0*/  @P1 BRA `(.L_x_164) ;  /* 0x0000000000041947 */ /* 0x000fea0003800000 */
[----:B------:R2:W5:Y:S02]  /*8eb0*/  LDG.E.U8 R24, desc[UR14][R34.64+0x79] ;  /* 0x0000790e22187981 */ /* 0x000564000c1e1100 */
.L_x_164:
[----:B------:R-:W-:Y:S05]  /*8ec0*/  BSYNC B1 ;  /* 0x0000000000017941 */ /* 0x000fea0003800000 */
.L_x_163:
[----:B-----5:R-:W-:Y:S01]  /*8ed0*/  LOP3.LUT R24, R24, 0xff, RZ, 0xc0, !PT ;  /* 0x000000ff18187812 */ /* 0x020fe200078ec0ff */
[----:B------:R-:W-:Y:S01]  /*8ee0*/  BSSY B1, `(.L_x_165) ;  /* 0x0000013000017945 */ /* 0x000fe20003800000 */
[----:B------:R-:W-:Y:S02]  /*8ef0*/  IADD3 R33, P0, R43, 0x80, RZ ;  /* 0x000000802b217810 */ /* 0x000fe40007f1e0ff */
[----:B------:R-:W-:-:S03]  /*8f00*/  F2FP.F16.E5M2.UNPACK_B R24, R24 ;  /* 0x00000018ff18723e */ /* 0x000fc600020004ff */
[----:B0-----:R-:W-:Y:S01]  /*8f10*/  IMAD.X R25, RZ, RZ, R39, P0 ;  /* 0x000000ffff197224 */ /* 0x001fe200000e0627 */
[----:B------:R-:W-:Y:S01]  /*8f20*/  ISETP.GE.AND P0, PT, R41, 0x81, PT ;  /* 0x000000812900780c */ /* 0x000fe20003f06270 */
[----:B------:R-:W-:Y:S02]  /*8f30*/  HADD2.F32 R24, -RZ, R24.H0_H0 ;  /* 0x20000018ff187230 */ /* 0x000fe40000004100 */
[----:B--234-:R-:W-:Y:S01]  /*8f40*/  IMAD R34, R25, UR6, RZ ;  /* 0x0000000619227c24 */ /* 0x01cfe2000f8e02ff */
        /* <DEDUP_REMOVED lines=12> */
.L_x_166:
[----:B------:R-:W-:Y:S05]  /*9010*/  BSYNC B1 ;  /* 0x0000000000017941 */ /* 0x000fea0003800000 */
.L_x_165:
[----:B-----5:R-:W-:Y:S01]  /*9020*/  LOP3.LUT R32, R32, 0xff, RZ, 0xc0, !PT ;  /* 0x000000ff20207812 */ /* 0x020fe200078ec0ff */
[----:B------:R-:W-:Y:S01]  /*9030*/  BSSY B1, `(.L_x_167) ;  /* 0x000000b000017945 */ /* 0x000fe20003800000 */
[----:B------:R-:W-:Y:S02]  /*9040*/  ISETP.LT.OR P2, PT, R42, 0x2, !P0 ;  /* 0x000000022a00780c */ /* 0x000fe40004741670 */
[----:B------:R-:W-:Y:S02]  /*9050*/  F2FP.F16.E5M2.UNPACK_B R32, R32 ;  /* 0x00000020ff20723e */ /* 0x000fe400020004ff */
[----:B0-----:R-:W-:-:S03]  /*9060*/  PRMT R26, RZ, 0x7610, R26 ;  /* 0x00007610ff1a7816 */ /* 0x001fc6000000001a */
[----:B------:R-:W-:-:S05]  /*9070*/  HADD2.F32 R32, -RZ, R32.H0_H0 ;  /* 0x20000020ff207230 */ /* 0x000fca0000004100 */
[----:B------:R-:W-:-:S04]  /*9080*/  FMUL R27, R32, UR21 ;  /* 0x00000015201b7c20 */ /* 0x000fc80008400000 */
[----:B------:R-:W-:-:S05]  /*9090*/  FFMA R27, R164, UR20, R27 ;  /* 0x00000014a41b7c23 */ /* 0x000fca000800001b */
[----:B------:R-:W-:-:S05]  /*90a0*/  F2FP.SATFINITE.E5M2.F32.PACK_AB_MERGE_C R27, RZ, R27, RZ ;  /* 0x0000001bff1b723e */ /* 0x000fca00048060ff */
[----:B------:R0:W-:Y:S01]  /*90b0*/  @!P3 STG.E.U8 desc[UR14][R28.64], R27 ;  /* 0x0000001b1c00b986 */ /* 0x0001e2000c10110e */
[----:B------:R-:W-:Y:S05]  /*90c0*/  @P2 BRA `(.L_x_168) ;  /* 0x0000000000042947 */ /* 0x000fea0003800000 */
[----:B------:R3:W5:Y:S02]  /*90d0*/  LDG.E.U8 R26, desc[UR14][R24.64+0x1] ;  /* 0x0000010e181a7981 */ /* 0x000764000c1e1100 */
.L_x_168:
[----:B------:R-:W-:Y:S05]  /*90e0*/  BSYNC B1 ;  /* 0x0000000000017941 */ /* 0x000fea0003800000 */
.L_x_167:
[----:B-----5:R-:W-:Y:S01]  /*90f0*/  LOP3.LUT R26, R26, 0xff, RZ, 0xc0, !PT ;  /* 0x000000ff1a1a7812 */ /* 0x020fe200078ec0ff */
[----:B------:R-:W-:Y:S01]  /*9100*/  BSSY B1, `(.L_x_169) ;  /* 0x0000013000017945 */ /* 0x000fe20003800000 */
[----:B------:R-:W-:Y:S02]  /*9110*/  IADD3 R43, P1, R43, 0x88, RZ ;  /* 0x000000882b2b7810 */ /* 0x000fe40007f3e0ff */
[----:B------:R-:W-:Y:S02]  /*9120*/  F2FP.F16.E5M2.UNPACK_B R26, R26 ;  /* 0x0000001aff1a723e */ /* 0x000fe400020004ff */
[----:B------:R-:W-:Y:S01]  /*9130*/  PRMT R32, RZ, 0x7610, R32 ;  /* 0x00007610ff207816 */ /* 0x000fe20000000020 */
[----:B------:R-:W-:Y:S01]  /*9140*/  IMAD.X R38, RZ, RZ, R39, P1 ;  /* 0x000000ffff267224 */ /* 0x000fe200008e0627 */
[----:B------:R-:W-:Y:S01]  /*9150*/  ISETP.GE.AND P1, PT, R41, 0x89, PT ;  /* 0x000000892900780c */ /* 0x000fe20003f26270 */
[----:B------:R-:W-:Y:S02]  /*9160*/  HADD2.F32 R26, -RZ, R26.H0_H0 ;  /* 0x2000001aff1a7230 */ /* 0x000fe40000004100 */
[----:B------:R-:W-:Y:S01]  /*9170*/  IMAD R38, R38, UR6, RZ ;  /* 0x0000000626267c24 */ /* 0x000fe2000f8e02ff */
[----:B------:R-:W-:Y:S01]  /*9180*/  ISETP.LT.OR P5, PT, R42, 0x1, !P1 ;  /* 0x000000012a00780c */ /* 0x000fe20004fa1670 */
[----:B------:R-:W-:-:S04]  /*9190*/  IMAD.WIDE.U32 R36, R43, UR6, R36 ;  /* 0x000000062b247c25 */ /* 0x000fc8000f8e0024 */
[----:B------:R-:W-:Y:S01]  /*91a0*/  FMUL R26, R26, UR21 ;  /* 0x000000151a1a7c20 */ /* 0x000fe20008400000 */
[----:B------:R-:W-:-:S03]  /*91b0*/  IMAD R43, R43, UR7, R38 ;  /* 0x000000072b2b7c24 */ /* 0x000fc6000f8e0226 */
[----:B------:R-:W-:Y:S01]  /*91c0*/  FFMA R163, R163, UR20, R26 ;  /* 0x00000014a3a37c23 */ /* 0x000fe2000800001a */
[----:B------:R-:W-:-:S04]  /*91d0*/  IADD3 R26, P3, R36, UR10, RZ ;  /* 0x0000000a241a7c10 */ /* 0x000fc8000ff7e0ff */
[----:B------:R-:W-:Y:S02]  /*91e0*/  F2FP.SATFINITE.E5M2.F32.PACK_AB_MERGE_C R163, RZ, R163, RZ ;  /* 0x000000a3ffa3723e */ /* 0x000fe400048060ff */
[----:B0-----:R-:W-:-:S03]  /*91f0*/  IADD3.X R27, R37, UR11, R43, P3, !PT ;  /* 0x0000000b251b7c10 */ /* 0x001fc60009ffe42b */
[----:B------:R0:W-:Y:S01]  /*9200*/  @!P2 STG.E.U8 desc[UR14][R28.64+0x1], R163 ;  /* 0x000001a31c00a986 */ /* 0x0001e2000c10110e */
[----:B------:R-:W-:Y:S05]  /*9210*/  @P5 BRA `(.L_x_170) ;  /* 0x0000000000045947 */ /* 0x000fea0003800000 */
[----:B------:R4:W5:Y:S02]  /*9220*/  LDG.E.U8 R32, desc[UR14][R26.64] ;  /* 0x0000000e1a207981 */ /* 0x000964000c1e1100 */
.L_x_170:
[----:B------:R-:W-:Y:S05]  /*9230*/  BSYNC B1 ;  /* 0x0000000000017941 */ /* 0x000fea0003800000 */
.L_x_169:
        /* <DEDUP_REMOVED lines=12> */
.L_x_172:
[----:B------:R-:W-:Y:S05]  /*9300*/  BSYNC B1 ;  /* 0x0000000000017941 */ /* 0x000fea0003800000 */
.L_x_171:
        /* <DEDUP_REMOVED lines=12> */
.L_x_174:
[----:B------:R-:W-:Y:S05]  /*93d0*/  BSYNC B1 ;  /* 0x0000000000017941 */ /* 0x000fea0003800000 */
.L_x_173:
        /* <DEDUP_REMOVED lines=12> */
.L_x_176:
[----:B------:R-:W-:Y:S05]  /*94a0*/  BSYNC B1 ;  /* 0x0000000000017941 */ /* 0x000fea0003800000 */
.L_x_175:
        /* <DEDUP_REMOVED lines=12> */
.L_x_178:
[----:B------:R-:W-:Y:S05]  /*9570*/  BSYNC B1 ;  /* 0x0000000000017941 */ /* 0x000fea0003800000 */
.L_x_177:
        /* <DEDUP_REMOVED lines=12> */
.L_x_180:
[----:B------:R-:W-:Y:S05]  /*9640*/  BSYNC B1 ;  /* 0x0000000000017941 */ /* 0x000fea0003800000 */
.L_x_179:
        /* <DEDUP_REMOVED lines=12> */
.L_x_182:
[----:B------:R-:W-:Y:S05]  /*9710*/  BSYNC B1 ;  /* 0x0000000000017941 */ /* 0x000fea0003800000 */
.L_x_181:
        /* <DEDUP_REMOVED lines=12> */
.L_x_184:
[----:B------:R-:W-:Y:S05]  /*97e0*/  BSYNC B1 ;  /* 0x0000000000017941 */ /* 0x000fea0003800000 */
.L_x_183:
        /* <DEDUP_REMOVED lines=12> */
.L_x_186:
[----:B------:R-:W-:Y:S05]  /*98b0*/  BSYNC B1 ;  /* 0x0000000000017941 */ /* 0x000fea0003800000 */
.L_x_185:
        /* <DEDUP_REMOVED lines=12> */
.L_x_188:
[----:B------:R-:W-:Y:S05]  /*9980*/  BSYNC B1 ;  /* 0x0000000000017941 */ /* 0x000fea0003800000 */
.L_x_187:
        /* <DEDUP_REMOVED lines=12> */
.L_x_190:
[----:B------:R-:W-:Y:S05]  /*9a50*/  BSYNC B1 ;  /* 0x0000000000017941 */ /* 0x000fea0003800000 */
.L_x_189:
        /* <DEDUP_REMOVED lines=12> */
.L_x_192:
[----:B------:R-:W-:Y:S05]  /*9b20*/  BSYNC B1 ;  /* 0x0000000000017941 */ /* 0x000fea0003800000 */
.L_x_191:
[----:B-----5:R-:W-:Y:S01]  /*9b30*/  LOP3.LUT R32, R32, 0xff, RZ, 0xc0, !PT ;  /* 0x000000ff20207812 */ /* 0x020fe200078ec0ff */
[----:B------:R-:W-:Y:S01]  /*9b40*/  BSSY B1, `(.L_x_193) ;  /* 0x000000b000017945 */ /* 0x000fe20003800000 */
[----:B------:R-:W-:Y:S02]  /*9b50*/  ISETP.LT.OR P3, PT, R42, 0x19, !P1 ;  /* 0x000000192a00780c */ /* 0x000fe40004f61670 */
[----:B------:R-:W-:-:S05]  /*9b60*/  F2FP.F16.E5M2.UNPACK_B R32, R32 ;  /* 0x00000020ff20723e */ /* 0x000fca00020004ff */
[----:B------:R-:W-:-:S05]  /*9b70*/  HADD2.F32 R32, -RZ, R32.H0_H0 ;  /* 0x20000020ff207230 */ /* 0x000fca0000004100 */
[----:B------:R-:W-:-:S04]  /*9b80*/  FMUL R32, R32, UR21 ;  /* 0x0000001520207c20 */ /* 0x000fc80008400000 */
[----:B------:R-:W-:Y:S01]  /*9b90*/  FFMA R32, R23, UR20, R32 ;  /* 0x0000001417207c23 */ /* 0x000fe20008000020 */
[----:B------:R-:W-:-:S04]  /*9ba0*/  PRMT R23, RZ, 0x7610, R23 ;  /* 0x00007610ff177816 */ /* 0x000fc80000000017 */
[----:B0-----:R-:W-:-:S05]  /*9bb0*/  F2FP.SATFINITE.E5M2.F32.PACK_AB_MERGE_C R33, RZ, R32, RZ ;  /* 0x00000020ff21723e */ /* 0x001fca00048060ff */
[----:B------:R0:W-:Y:S01]  /*9bc0*/  @!P2 STG.E.U8 desc[UR14][R28.64+0x19], R33 ;  /* 0x000019211c00a986 */ /* 0x0001e2000c10110e */
[----:B------:R-:W-:Y:S05]  /*9bd0*/  @P3 BRA `(.L_x_194) ;  /* 0x0000000000043947 */ /* 0x000fea0003800000 */
[----:B------:R0:W5:Y:S02]  /*9be0*/  LDG.E.U8 R23, desc[UR14][R26.64+0x18] ;  /* 0x0000180e1a177981 */ /* 0x000164000c1e1100 */
.L_x_194:
[----:B------:R-:W-:Y:S05]  /*9bf0*/  BSYNC B1 ;  /* 0x0000000000017941 */ /* 0x000fea0003800000 */
.L_x_193:
        /* <DEDUP_REMOVED lines=8> */
[----:B------:R-:W-:-:S05]  /*9c80*/  F2FP.SATFINITE.E5M2.F32.PACK_AB_MERGE_C R23, RZ, R23, RZ ;  /* 0x00000017ff17723e */ /* 0x000fca00048060ff */
[----:B------:R0:W-:Y:S01]  /*9c90*/  @!P3 STG.E.U8 desc[UR14][R30.64+0x18], R23 ;  /* 0x000018171e00b986 */ /* 0x0001e2000c10110e */
[----:B------:R-:W-:Y:S05]  /*9ca0*/  @P2 BRA `(.L_x_196) ;  /* 0x0000000000042947 */ /* 0x000fea0003800000 */
[----:B------:R0:W5:Y:S02]  /*9cb0*/  LDG.E.U8 R22, desc[UR14][R26.64+0x19] ;  /* 0x0000190e1a167981 */ /* 0x000164000c1e1100 */
.L_x_196:
[----:B------:R-:W-:Y:S05]  /*9cc0*/  BSYNC B1 ;  /* 0x0000000000017941 */ /* 0x000fea0003800000 */
.L_x_195:
        /* <DEDUP_REMOVED lines=12> */
.L_x_198:
[----:B------:R-:W-:Y:S05]  /*9d90*/  BSYNC B1 ;  /* 0x0000000000017941 */ /* 0x000fea0003800000 */
.L_x_197:
        /* <DEDUP_REMOVED lines=12> */
.L_x_200:
[----:B------:R-:W-:Y:S05]  /*9e60*/  BSYNC B1 ;  /* 0x0000000000017941 */ /* 0x000fea0003800000 */
.L_x_199:
        /* <DEDUP_REMOVED lines=12> */
.L_x_202:
[----:B------:R-:W-:Y:S05]  /*9f30*/  BSYNC B1 ;  /* 0x0000000000017941 */ /* 0x000fea0003800000 */
.L_x_201:
        /* <DEDUP_REMOVED lines=12> */
.L_x_204:
[----:B------:R-:W-:Y:S05]  /*a000*/  BSYNC B1 ;  /* 0x0000000000017941 */ /* 0x000fea0003800000 */
.L_x_203:
        /* <DEDUP_REMOVED lines=12> */
.L_x_206:
[----:B------:R-:W-:Y:S05]  /*a0d0*/  BSYNC B1 ;  /* 0x0000000000017941 */ /* 0x000fea0003800000 */
.L_x_205:
        /* <DEDUP_REMOVED lines=12> */
.L_x_208:
[----:B------:R-:W-:Y:S05]  /*a1a0*/  BSYNC B1 ;  /* 0x0000000000017941 */ /* 0x000fea0003800000 */
.L_x_207:
        /* <DEDUP_REMOVED lines=12> */
.L_x_210:
[----:B------:R-:W-:Y:S05]  /*a270*/  BSYNC B1 ;  /* 0x0000000000017941 */ /* 0x000fea0003800000 */
.L_x_209:
        /* <DEDUP_REMOVED lines=12> */
.L_x_212:
[----:B------:R-:W-:Y:S05]  /*a340*/  BSYNC B1 ;  /* 0x0000000000017941 */ /* 0x000fea0003800000 */
.L_x_211:
        /* <DEDUP_REMOVED lines=12> */
.L_x_214:
[----:B------:R-:W-:Y:S05]  /*a410*/  BSYNC B1 ;  /* 0x0000000000017941 */ /* 0x000fea0003800000 */
.L_x_213:
        /* <DEDUP_REMOVED lines=12> */
.L_x_216:
[----:B------:R-:W-:Y:S05]  /*a4e0*/  BSYNC B1 ;  /* 0x0000000000017941 */ /* 0x000fea0003800000 */
.L_x_215:
        /* <DEDUP_REMOVED lines=12> */
.L_x_218:
[----:B------:R-:W-:Y:S05]  /*a5b0*/  BSYNC B1 ;  /* 0x0000000000017941 */ /* 0x000fea0003800000 */
.L_x_217:
        /* <DEDUP_REMOVED lines=12> */
.L_x_220:
[----:B------:R-:W-:Y:S05]  /*a680*/  BSYNC B1 ;  /* 0x0000000000017941 */ /* 0x000fea0003800000 */
.L_x_219:
        /* <DEDUP_REMOVED lines=12> */
.L_x_222:
[----:B------:R-:W-:Y:S05]  /*a750*/  BSYNC B1 ;  /* 0x0000000000017941 */ /* 0x000fea0003800000 */
.L_x_221:
        /* <DEDUP_REMOVED lines=12> */
.L_x_224:
[----:B------:R-:W-:Y:S05]  /*a820*/  BSYNC B1 ;  /* 0x0000000000017941 */ /* 0x000fea0003800000 */
.L_x_223:
        /* <DEDUP_REMOVED lines=12> */
.L_x_226:
[----:B------:R-:W-:Y:S05]  /*a8f0*/  BSYNC B1 ;  /* 0x0000000000017941 */ /* 0x000fea0003800000 */
.L_x_225:
        /* <DEDUP_REMOVED lines=12> */
.L_x_228:
[----:B------:R-:W-:Y:S05]  /*a9c0*/  BSYNC B1 ;  /* 0x0000000000017941 */ /* 0x000fea0003800000 */
.L_x_227:
        /* <DEDUP_REMOVED lines=12> */
.L_x_230:
[----:B------:R-:W-:Y:S05]  /*aa90*/  BSYNC B1 ;  /* 0x0000000000017941 */ /* 0x000fea0003800000 */
.L_x_229:
        /* <DEDUP_REMOVED lines=12> */
.L_x_232:
[----:B------:R-:W-:Y:S05]  /*ab60*/  BSYNC B1 ;  /* 0x0000000000017941 */ /* 0x000fea0003800000 */
.L_x_231:
        /* <DEDUP_REMOVED lines=12> */
.L_x_234:
[----:B------:R-:W-:Y:S05]  /*ac30*/  BSYNC B1 ;  /* 0x0000000000017941 */ /* 0x000fea0003800000 */
.L_x_233:
        /* <DEDUP_REMOVED lines=12> */
.L_x_236:
[----:B------:R-:W-:Y:S05]  /*ad00*/  BSYNC B1 ;  /* 0x0000000000017941 */ /* 0x000fea0003800000 */
.L_x_235:
[----:B-----5:R-:W-:Y:S01]  /*ad10*/  LOP3.LUT R2, R2, 0xff, RZ, 0xc0, !PT ;  /* 0x000000ff02027812 */ /* 0x020fe200078ec0ff */
[----:B------:R-:W-:Y:S01]  /*ad20*/  BSSY B1, `(.L_x_237) ;  /* 0x000000b000017945 */ /* 0x000fe20003800000 */
[----:B------:R-:W-:Y:S02]  /*ad30*/  ISETP.LT.OR P3, PT, R42, 0x49, !P0 ;  /* 0x000000492a00780c */ /* 0x000fe40004761670 */
[----:B------:R-:W-:-:S05]  /*ad40*/  F2FP.F16.E5M2.UNPACK_B R2, R2 ;  /* 0x00000002ff02723e */ /* 0x000fca00020004ff */
[----:B------:R-:W-:-:S05]  /*ad50*/  HADD2.F32 R2, -RZ, R2.H0_H0 ;  /* 0x20000002ff027230 */ /* 0x000fca0000004100 */
[----:B0-----:R-:W-:-:S04]  /*ad60*/  FMUL R3, R2, UR21 ;  /* 0x0000001502037c20 */ /* 0x001fc80008400000 */
[----:B------:R-:W-:Y:S01]  /*ad70*/  FFMA R3, R0, UR20, R3 ;  /* 0x0000001400037c23 */ /* 0x000fe20008000003 */
[----:B------:R-:W-:-:S04]  /*ad80*/  PRMT R0, RZ, 0x7610, R0 ;  /* 0x00007610ff007816 */ /* 0x000fc80000000000 */
[----:B------:R-:W-:-:S05]  /*ad90*/  F2FP.SATFINITE.E5M2.F32.PACK_AB_MERGE_C R3, RZ, R3, RZ ;  /* 0x00000003ff03723e */ /* 0x000fca00048060ff */
[----:B------:R0:W-:Y:S01]  /*ada0*/  @!P2 STG.E.U8 desc[UR14][R30.64+0x41], R3 ;  /* 0x000041031e00a986 */ /* 0x0001e2000c10110e */
[----:B------:R-:W-:Y:S05]  /*adb0*/  @P3 BRA `(.L_x_238) ;  /* 0x0000000000043947 */ /* 0x000fea0003800000 */
[----:B------:R0:W5:Y:S02]  /*adc0*/  LDG.E.U8 R0, desc[UR14][R24.64+0x48] ;  /* 0x0000480e18007981 */ /* 0x000164000c1e1100 */
.L_x_238:
[----:B------:R-:W-:Y:S05]  /*add0*/  BSYNC B1 ;  /* 0x0000000000017941 */ /* 0x000fea0003800000 */
.L_x_237:
[----:B------:R-:W2:Y:S01]  /*ade0*/  LDL.LU R2, [R1] ;  /* 0x0000000001027983 */ /* 0x000ea20000300800 */
[----:B-----5:R-:W-:Y:S01]  /*adf0*/  LOP3.LUT R0, R0, 0xff, RZ, 0xc0, !PT ;  /* 0x000000ff00007812 */ /* 0x020fe200078ec0ff */
[----:B------:R-:W-:Y:S01]  /*ae00*/  BSSY B1, `(.L_x_239) ;  /* 0x000000b000017945 */ /* 0x000fe20003800000 */
[----:B------:R-:W-:Y:S02]  /*ae10*/  ISETP.LT.OR P2, PT, R42, 0x4a, !P0 ;  /* 0x0000004a2a00780c */ /* 0x000fe40004741670 */
[----:B------:R-:W-:-:S05]  /*ae20*/  F2FP.F16.E5M2.UNPACK_B R0, R0 ;  /* 0x00000000ff00723e */ /* 0x000fca00020004ff */
[----:B------:R-:W-:-:S05]  /*ae30*/  HADD2.F32 R0, -RZ, R0.H0_H0 ;  /* 0x20000000ff007230 */ /* 0x000fca0000004100 */
[----:B------:R-:W-:-:S04]  /*ae40*/  FMUL R0, R0, UR21 ;  /* 0x0000001500007c20 */ /* 0x000fc80008400000 */
[----:B--2---:R-:W-:-:S05]  /*ae50*/  FFMA R0, R2, UR20, R0 ;  /* 0x0000001402007c23 */ /* 0x004fca0008000000 */
[----:B0-----:R-:W-:Y:S02]  /*ae60*/  F2FP.SATFINITE.E5M2.F32.PACK_AB_MERGE_C R3, RZ, R0, RZ ;  /* 0x00000000ff03723e */ /* 0x001fe400048060ff */
[----:B------:R-:W-:-:S03]  /*ae70*/  PRMT R0, RZ, 0x7610, R0 ;  /* 0x00007610ff007816 */ /* 0x000fc60000000000 */
[----:B------:R0:W-:Y:S01]  /*ae80*/  @!P3 STG.E.U8 desc[UR14][R28.64+0x48], R3 ;  /* 0x000048031c00b986 */ /* 0x0001e2000c10110e */
[----:B------:R-:W-:Y:S05]  /*ae90*/  @P2 BRA `(.L_x_240) ;  /* 0x0000000000042947 */ /* 0x000fea0003800000 */
[----:B------:R2:W5:Y:S02]  /*aea0*/  LDG.E.U8 R0, desc[UR14][R24.64+0x49] ;  /* 0x0000490e18007981 */ /* 0x000564000c1e1100 */
.L_x_240:
[----:B------:R-:W-:Y:S05]  /*aeb0*/  BSYNC B1 ;  /* 0x0000000000017941 */ /* 0x000fea0003800000 */
.L_x_239:
[----:B------:R-:W3:Y:S01]  /*aec0*/  LDL.LU R2, [R1+0x4] ;  /* 0x0000040001027983 */ /* 0x000ee20000300800 */
[----:B-----5:R-:W-:Y:S01]  /*aed0*/  LOP3.LUT R0, R0, 0xff, RZ, 0xc0, !PT ;  /* 0x000000ff00007812 */ /* 0x020fe200078ec0ff */
[----:B------:R-:W-:Y:S01]  /*aee0*/  BSSY B1, `(.L_x_241) ;  /* 0x000000b000017945 */ /* 0x000fe20003800000 */
[----:B------:R-:W-:Y:S02]  /*aef0*/  ISETP.LT.OR P3, PT, R42, 0x49, !P1 ;  /* 0x000000492a00780c */ /* 0x000fe40004f61670 */
[----:B------:R-:W-:-:S05]  /*af00*/  F2FP.F16.E5M2.UNPACK_B R0, R0 ;  /* 0x00000000ff00723e */ /* 0x000fca00020004ff */
[----:B------:R-:W-:-:S05]  /*af10*/  HADD2.F32 R0, -RZ, R0.H0_H0 ;  /* 0x20000000ff007230 */ /* 0x000fca0000004100 */
[----:B------:R-:W-:-:S04]  /*af20*/  FMUL R0, R0, UR21 ;  /* 0x0000001500007c20 */ /* 0x000fc80008400000 */
[----:B---3--:R-:W-:-:S05]  /*af30*/  FFMA R0, R2, UR20, R0 ;  /* 0x0000001402007c23 */ /* 0x008fca0008000000 */
[----:B0-----:R-:W-:Y:S02]  /*af40*/  F2FP.SATFINITE.E5M2.F32.PACK_AB_MERGE_C R3, RZ, R0, RZ ;  /* 0x00000000ff03723e */ /* 0x001fe400048060ff */
[----:B------:R-:W-:-:S03]  /*af50*/  PRMT R0, RZ, 0x7610, R0 ;  /* 0x00007610ff007816 */ /* 0x000fc60000000000 */
[----:B------:R0:W-:Y:S01]  /*af60*/  @!P2 STG.E.U8 desc[UR14][R28.64+0x49], R3 ;  /* 0x000049031c00a986 */ /* 0x0001e2000c10110e */
[----:B------:R-:W-:Y:S05]  /*af70*/  @P3 BRA `(.L_x_242) ;  /* 0x0000000000043947 */ /* 0x000fea0003800000 */
[----:B------:R3:W5:Y:S02]  /*af80*/  LDG.E.U8 R0, desc[UR14][R26.64+0x48] ;  /* 0x0000480e1a007981 */ /* 0x000764000c1e1100 */
.L_x_242:
[----:B------:R-:W-:Y:S05]  /*af90*/  BSYNC B1 ;  /* 0x0000000000017941 */ /* 0x000fea0003800000 */
.L_x_241:
[----:B------:R-:W2:Y:S01]  /*afa0*/  LDL.LU R2, [R1+0x8] ;  /* 0x0000080001027983 */ /* 0x000ea20000300800 */
        /* <DEDUP_REMOVED lines=12> */
.L_x_244:
[----:B------:R-:W-:Y:S05]  /*b070*/  BSYNC B1 ;  /* 0x0000000000017941 */ /* 0x000fea0003800000 */
.L_x_243:
        /* <DEDUP_REMOVED lines=13> */
.L_x_246:
[----:B------:R-:W-:Y:S05]  /*b150*/  BSYNC B1 ;  /* 0x0000000000017941 */ /* 0x000fea0003800000 */
.L_x_245:
        /* <DEDUP_REMOVED lines=13> */
.L_x_248:
[----:B------:R-:W-:Y:S05]  /*b230*/  BSYNC B1 ;  /* 0x0000000000017941 */ /* 0x000fea0003800000 */
.L_x_247:
        /* <DEDUP_REMOVED lines=13> */
.L_x_250:
[----:B------:R-:W-:Y:S05]  /*b310*/  BSYNC B1 ;  /* 0x0000000000017941 */ /* 0x000fea0003800000 */
.L_x_249:
        /* <DEDUP_REMOVED lines=13> */
.L_x_252:
[----:B------:R-:W-:Y:S05]  /*b3f0*/  BSYNC B1 ;  /* 0x0000000000017941 */ /* 0x000fea0003800000 */
.L_x_251:
        /* <DEDUP_REMOVED lines=13> */
.L_x_254:
[----:B------:R-:W-:Y:S05]  /*b4d0*/  BSYNC B1 ;  /* 0x0000000000017941 */ /* 0x000fea0003800000 */
.L_x_253:
        /* <DEDUP_REMOVED lines=13> */
.L_x_256:
[----:B------:R-:W-:Y:S05]  /*b5b0*/  BSYNC B1 ;  /* 0x0000000000017941 */ /* 0x000fea0003800000 */
.L_x_255:
        /* <DEDUP_REMOVED lines=13> */
.L_x_258:
[----:B------:R-:W-:Y:S05]  /*b690*/  BSYNC B1 ;  /* 0x0000000000017941 */ /* 0x000fea0003800000 */
.L_x_257:
        /* <DEDUP_REMOVED lines=13> */
.L_x_260:
[----:B------:R-:W-:Y:S05]  /*b770*/  BSYNC B1 ;  /* 0x0000000000017941 */ /* 0x000fea0003800000 */
.L_x_259:
        /* <DEDUP_REMOVED lines=13> */
.L_x_262:
[----:B------:R-:W-:Y:S05]  /*b850*/  BSYNC B1 ;  /* 0x0000000000017941 */ /* 0x000fea0003800000 */
.L_x_261:
        /* <DEDUP_REMOVED lines=13> */
.L_x_264:
[----:B------:R-:W-:Y:S05]  /*b930*/  BSYNC B1 ;  /* 0x0000000000017941 */ /* 0x000fea0003800000 */
.L_x_263:
        /* <DEDUP_REMOVED lines=13> */
.L_x_266:
[----:B------:R-:W-:Y:S05]  /*ba10*/  BSYNC B1 ;  /* 0x0000000000017941 */ /* 0x000fea0003800000 */
.L_x_265:
        /* <DEDUP_REMOVED lines=13> */
.L_x_268:
[----:B------:R-:W-:Y:S05]  /*baf0*/  BSYNC B1 ;  /* 0x0000000000017941 */ /* 0x000fea0003800000 */
.L_x_267:
        /* <DEDUP_REMOVED lines=13> */
.L_x_270:
[----:B------:R-:W-:Y:S05]  /*bbd0*/  BSYNC B1 ;  /* 0x0000000000017941 */ /* 0x000fea0003800000 */
.L_x_269:
        /* <DEDUP_REMOVED lines=13> */
.L_x_272:
[----:B------:R-:W-:Y:S05]  /*bcb0*/  BSYNC B1 ;  /* 0x0000000000017941 */ /* 0x000fea0003800000 */
.L_x_271:
        /* <DEDUP_REMOVED lines=13> */
.L_x_274:
[----:B------:R-:W-:Y:S05]  /*bd90*/  BSYNC B1 ;  /* 0x0000000000017941 */ /* 0x000fea0003800000 */
.L_x_273:
        /* <DEDUP_REMOVED lines=13> */
.L_x_276:
[----:B------:R-:W-:Y:S05]  /*be70*/  BSYNC B1 ;  /* 0x0000000000017941 */ /* 0x000fea0003800000 */
.L_x_275:
        /* <DEDUP_REMOVED lines=13> */
.L_x_278:
[----:B------:R-:W-:Y:S05]  /*bf50*/  BSYNC B1 ;  /* 0x0000000000017941 */ /* 0x000fea0003800000 */
.L_x_277:
        /* <DEDUP_REMOVED lines=13> */
.L_x_280:
[----:B------:R-:W-:Y:S05]  /*c030*/  BSYNC B1 ;  /* 0x0000000000017941 */ /* 0x000fea0003800000 */
.L_x_279:
        /* <DEDUP_REMOVED lines=13> */
.L_x_282:
[----:B------:R-:W-:Y:S05]  /*c110*/  BSYNC B1 ;  /* 0x0000000000017941 */ /* 0x000fea0003800000 */
.L_x_281:
        /* <DEDUP_REMOVED lines=13> */
.L_x_284:
[----:B------:R-:W-:Y:S05]  /*c1f0*/  BSYNC B1 ;  /* 0x0000000000017941 */ /* 0x000fea0003800000 */
.L_x_283:
        /* <DEDUP_REMOVED lines=13> */
.L_x_286:
[----:B------:R-:W-:Y:S05]  /*c2d0*/  BSYNC B1 ;  /* 0x0000000000017941 */ /* 0x000fea0003800000 */
.L_x_285:
        /* <DEDUP_REMOVED lines=13> */
.L_x_288:
[----:B------:R-:W-:Y:S05]  /*c3b0*/  BSYNC B1 ;  /* 0x0000000000017941 */ /* 0x000fea0003800000 */
.L_x_287:
        /* <DEDUP_REMOVED lines=13> */
.L_x_290:
[----:B------:R-:W-:Y:S05]  /*c490*/  BSYNC B1 ;  /* 0x0000000000017941 */ /* 0x000fea0003800000 */
.L_x_289:
        /* <DEDUP_REMOVED lines=13> */
.L_x_292:
[----:B------:R-:W-:Y:S05]  /*c570*/  BSYNC B1 ;  /* 0x0000000000017941 */ /* 0x000fea0003800000 */
.L_x_291:
[----:B------:R-:W-:Y:S05]  /*c580*/  @P1 BRA `(.L_x_293) ;  /* 0x0000002000a41947 */ /* 0x000fea0003800000 */
[----:B------:R-:W2:Y:S01]  /*c590*/  LDL.LU R2, [R1+0x6c] ;  /* 0x00006c0001027983 */ /* 0x000ea20000300800 */
[----:B-----5:R-:W-:-:S04]  /*c5a0*/  LOP3.LUT R0, R0, 0xff, RZ, 0xc0, !PT ;  /* 0x000000ff00007812 */ /* 0x020fc800078ec0ff */
[----:B------:R-:W-:-:S05]  /*c5b0*/  F2FP.F16.E5M2.UNPACK_B R0, R0 ;  /* 0x00000000ff00723e */ /* 0x000fca00020004ff */
[----:B------:R-:W-:-:S05]  /*c5c0*/  HADD2.F32 R0, -RZ, R0.H0_H0 ;  /* 0x20000000ff007230 */ /* 0x000fca0000004100 */
[----:B------:R-:W-:-:S04]  /*c5d0*/  FMUL R0, R0, UR21 ;  /* 0x0000001500007c20 */ /* 0x000fc80008400000 */
[----:B--2---:R-:W-:-:S05]  /*c5e0*/  FFMA R0, R2, UR20, R0 ;  /* 0x0000001402007c23 */ /* 0x004fca0008000000 */
[----:B0-----:R-:W-:-:S05]  /*c5f0*/  F2FP.SATFINITE.E5M2.F32.PACK_AB_MERGE_C R3, RZ, R0, RZ ;  /* 0x00000000ff03723e */ /* 0x001fca00048060ff */
[----:B------:R0:W-:Y:S01]  /*c600*/  STG.E.U8 desc[UR14][R30.64+0x79], R3 ;  /* 0x000079031e007986 */ /* 0x0001e2000c10110e */
[----:B------:R-:W-:Y:S05]  /*c610*/  BRA `(.L_x_293) ;  /* 0x0000002000807947 */ /* 0x000fea0003800000 */
.L_x_36:
[----:B------:R-:W-:Y:S01]  /*c620*/  ISETP.GE.AND P3, PT, R41, 0x1, PT ;  /* 0x000000012900780c */ /* 0x000fe20003f66270 */
[----:B------:R-:W-:Y:S01]  /*c630*/  FMUL R227, R227, UR20 ;  /* 0x00000014e3e37c20 */ /* 0x000fe20008400000 */
[----:B------:R-:W-:Y:S01]  /*c640*/  ISETP.GE.AND P2, PT, R41, 0x9, PT ;  /* 0x000000092900780c */ /* 0x000fe20003f46270 */
[----:B------:R-:W-:Y:S01]  /*c650*/  FMUL R228, R228, UR20 ;  /* 0x00000014e4e47c20 */ /* 0x000fe20008400000 */
[C---:B------:R-:W-:Y:S01]  /*c660*/  ISETP.LT.OR P0, PT, R42.reuse, 0x1, !P3 ;  /* 0x000000012a00780c */ /* 0x040fe20005f01670 */
[----:B------:R-:W-:Y:S01]  /*c670*/  FMUL R225, R225, UR20 ;  /* 0x00000014e1e17c20 */ /* 0x000fe20008400000 */
[----:B------:R-:W-:Y:S01]  /*c680*/  ISETP.LT.OR P1, PT, R42, 0x2, !P3 ;  /* 0x000000022a00780c */ /* 0x000fe20005f21670 */
[----:B------:R-:W-:Y:S01]  /*c690*/  FMUL R226, R226, UR20 ;  /* 0x00000014e2e27c20 */ /* 0x000fe20008400000 */
[----:B------:R-:W-:Y:S02]  /*c6a0*/  ISETP.LT.OR P6, PT, R42, 0x2, !P2 ;  /* 0x000000022a00780c */ /* 0x000fe400057c1670 */
[----:B------:R-:W-:-:S02]  /*c6b0*/  F2FP.SATFINITE.E5M2.F32.PACK_AB_MERGE_C R33, RZ, R228, RZ ;  /* 0x000000e4ff21723e */ /* 0x000fc400048060ff */
[----:B------:R-:W-:Y:S02]  /*c6c0*/  F2FP.SATFINITE.E5M2.F32.PACK_AB_MERGE_C R227, RZ, R227, RZ ;  /* 0x000000e3ffe3723e */ /* 0x000fe400048060ff */
[C---:B------:R-:W-:Y:S02]  /*c6d0*/  ISETP.LT.OR P5, PT, R42.reuse, 0x1, !P2 ;  /* 0x000000012a00780c */ /* 0x040fe400057a1670 */
[----:B------:R-:W-:Y:S01]  /*c6e0*/  F2FP.SATFINITE.E5M2.F32.PACK_AB_MERGE_C R225, RZ, R225, RZ ;  /* 0x000000e1ffe1723e */ /* 0x000fe200048060ff */
[----:B------:R0:W-:Y:S01]  /*c6f0*/  @!P0 STG.E.U8 desc[UR14][R24.64], R33 ;  /* 0x0000002118008986 */ /* 0x0001e2000c10110e */
[----:B------:R-:W-:Y:S01]  /*c700*/  ISETP.LT.OR P0, PT, R42, 0x9, !P3 ;  /* 0x000000092a00780c */ /* 0x000fe20005f01670 */
[----:B------:R-:W-:Y:S01]  /*c710*/  FMUL R224, R224, UR20 ;  /* 0x00000014e0e07c20 */ /* 0x000fe20008400000 */
[----:B------:R-:W-:Y:S01]  /*c720*/  F2FP.SATFINITE.E5M2.F32.PACK_AB_MERGE_C R35, RZ, R226, RZ ;  /* 0x000000e2ff23723e */ /* 0x000fe200048060ff */
[----:B------:R-:W-:Y:S01]  /*c730*/  @!P1 STG.E.U8 desc[UR14][R24.64+0x1], R227 ;  /* 0x000001e318009986 */ /* 0x000fe2000c10110e */
[----:B------:R-:W-:-:S03]  /*c740*/  ISETP.LT.OR P1, PT, R42, 0xa, !P3 ;  /* 0x0000000a2a00780c */ /* 0x000fc60005f21670 */
[----:B------:R-:W-:Y:S01]  /*c750*/  @!P6 STG.E.U8 desc[UR14][R26.64+0x1], R225 ;  /* 0x000001e11a00e986 */ /* 0x000fe2000c10110e */
[----:B------:R-:W-:Y:S01]  /*c760*/  ISETP.LT.OR P6, PT, R42, 0xa, !P2 ;  /* 0x0000000a2a00780c */ /* 0x000fe200057c1670 */
[----:B------:R-:W-:Y:S01]  /*c770*/  FMUL R223, R223, UR20 ;  /* 0x00000014dfdf7c20 */ /* 0x000fe20008400000 */
[----:B------:R-:W-:Y:S01]  /*c780*/  FMUL R221, R221, UR20 ;  /* 0x00000014dddd7c20 */ /* 0x000fe20008400000 */
[----:B------:R2:W-:Y:S01]  /*c790*/  @!P5 STG.E.U8 desc[UR14][R26.64], R35 ;  /* 0x000000231a00d986 */ /* 0x0005e2000c10110e */
[----:B0-----:R-:W-:Y:S02]  /*c7a0*/  F2FP.SATFINITE.E5M2.F32.PACK_AB_MERGE_C R33, RZ, R224, RZ ;  /* 0x000000e0ff21723e */ /* 0x001fe400048060ff */
[----:B------:R-:W-:Y:S01]  /*c7b0*/  F2FP.SATFINITE.E5M2.F32.PACK_AB_MERGE_C R223, RZ, R223, RZ ;  /* 0x000000dfffdf723e */ /* 0x000fe200048060ff */
[----:B------:R-:W-:Y:S01]  /*c7c0*/  FMUL R222, R222, UR20 ;  /* 0x00000014dede7c20 */ /* 0x000fe20008400000 */
[----:B------:R-:W-:Y:S01]  /*c7d0*/  ISETP.LT.OR P5, PT, R42, 0x9, !P2 ;  /* 0x000000092a00780c */ /* 0x000fe200057a1670 */
[----:B------:R-:W-:Y:S01]  /*c7e0*/  FMUL R220, R220, UR20 ;  /* 0x00000014dcdc7c20 */ /* 0x000fe20008400000 */
[----:B------:R-:W-:Y:S01]  /*c7f0*/  F2FP.SATFINITE.E5M2.F32.PACK_AB_MERGE_C R221, RZ, R221, RZ ;  /* 0x000000ddffdd723e */ /* 0x000fe200048060ff */
[----:B------:R0:W-:Y:S01]  /*c800*/  @!P0 STG.E.U8 desc[UR14][R24.64+0x8], R33 ;  /* 0x0000082118008986 */ /* 0x0001e2000c10110e */
[----:B------:R-:W-:-:S03]  /*c810*/  ISETP.LT.OR P0, PT, R42, 0x11, !P3 ;  /* 0x000000112a00780c */ /* 0x000fc60005f01670 */
[----:B------:R-:W-:Y:S01]  /*c820*/  @!P1 STG.E.U8 desc[UR14][R24.64+0x9], R223 ;  /* 0x000009df18009986 */ /* 0x000fe2000c10110e */
[----:B------:R-:W-:-:S03]  /*c830*/  ISETP.LT.OR P1, PT, R42, 0x12, !P3 ;  /* 0x000000122a00780c */ /* 0x000fc60005f21670 */
[----:B------:R-:W-:Y:S01]  /*c840*/  @!P6 STG.E.U8 desc[UR14][R26.64+0x9], R221 ;  /* 0x000009dd1a00e986 */ /* 0x000fe2000c10110e */
[C---:B------:R-:W-:Y:S01]  /*c850*/  ISETP.LT.OR P6, PT, R42.reuse, 0x12, !P2 ;  /* 0x000000122a00780c */ /* 0x040fe200057c1670 */
[----:B------:R-:W-:Y:S01]  /*c860*/  FMUL R219, R219, UR20 ;  /* 0x00000014dbdb7c20 */ /* 0x000fe20008400000 */
[----:B--2---:R-:W-:Y:S01]  /*c870*/  F2FP.SATFINITE.E5M2.F32.PACK_AB_MERGE_C R35, RZ, R222, RZ ;  /* 0x000000deff23723e */ /* 0x004fe200048060ff */
[----:B------:R-:W-:Y:S01]  /*c880*/  FMUL R217, R217, UR20 ;  /* 0x00000014d9d97c20 */ /* 0x000fe20008400000 */
[----:B0-----:R-:W-:Y:S01]  /*c890*/  F2FP.SATFINITE.E5M2.F32.PACK_AB_MERGE_C R33, RZ, R220, RZ ;  /* 0x000000dcff21723e */ /* 0x001fe200048060ff */
[----:B------:R-:W2:Y:S01]  /*c8a0*/  LDL.LU R226, [R1+0x8] ;  /* 0x0000080001e27983 */ /* 0x000ea20000300800 */
[----:B------:R-:W-:Y:S02]  /*c8b0*/  F2FP.SATFINITE.E5M2.F32.PACK_AB_MERGE_C R219, RZ, R219, RZ ;  /* 0x000000dbffdb723e */ /* 0x000fe400048060ff */
[----:B------:R-:W-:Y:S01]  /*c8c0*/  F2FP.SATFINITE.E5M2.F32.PACK_AB_MERGE_C R217, RZ, R217, RZ ;  /* 0x000000d9ffd9723e */ /* 0x000fe200048060ff */
[----:B------:R0:W-:Y:S01]  /*c8d0*/  @!P5 STG.E.U8 desc[UR14][R26.64+0x8], R35 ;  /* 0x000008231a00d986 */ /* 0x0001e2000c10110e */
[----:B------:R-:W-:Y:S01]  /*c8e0*/  ISETP.LT.OR P5, PT, R42, 0x11, !P2 ;  /* 0x000000112a00780c */ /* 0x000fe200057a1670 */
[----:B------:R-:W-:-:S02]  /*c8f0*/  FMUL R218, R218, UR20 ;  /* 0x00000014dada7c20 */ /* 0x000fc40008400000 */
[----:B------:R-:W3:Y:S04]  /*c900*/  LDL.LU R227, [R1+0x4] ;  /* 0x0000040001e37983 */ /* 0x000ee80000300800 */
[----:B------:R-:W4:Y:S04]  /*c910*/  LDL.LU R225, [R1] ;  /* 0x0000000001e17983 */ /* 0x000f280000300800 */
[----:B------:R1:W-:Y:S01]  /*c920*/  @!P0 STG.E.U8 desc[UR14][R24.64+0x10], R33 ;  /* 0x0000102118008986 */ /* 0x0003e2000c10110e */
[----:B------:R-:W-:-:S03]  /*c930*/  ISETP.LT.OR P0, PT, R42, 0x19, !P3 ;  /* 0x000000192a00780c */ /* 0x000fc60005f01670 */
[----:B------:R-:W-:Y:S01]  /*c940*/  @!P1 STG.E.U8 desc[UR14][R24.64+0x11], R219 ;  /* 0x000011db18009986 */ /* 0x000fe2000c10110e */
[----:B------:R-:W-:-:S03]  /*c950*/  ISETP.LT.OR P1, PT, R42, 0x1a, !P3 ;  /* 0x0000001a2a00780c */ /* 0x000fc60005f21670 */
[----:B------:R-:W-:Y:S01]  /*c960*/  @!P6 STG.E.U8 desc[UR14][R26.64+0x11], R217 ;  /* 0x000011d91a00e986 */ /* 0x000fe2000c10110e */
[----:B------:R-:W-:Y:S01]  /*c970*/  ISETP.LT.OR P6, PT, R42, 0x1a, !P2 ;  /* 0x0000001a2a00780c */ /* 0x000fe200057c1670 */
[----:B------:R-:W-:Y:S01]  /*c980*/  FMUL R216, R216, UR20 ;  /* 0x00000014d8d87c20 */ /* 0x000fe20008400000 */
[----:B0-----:R-:W-:Y:S01]  /*c990*/  F2FP.SATFINITE.E5M2.F32.PACK_AB_MERGE_C R35, RZ, R218, RZ ;  /* 0x000000daff23723e */ /* 0x001fe200048060ff */
[----:B------:R-:W-:Y:S01]  /*c9a0*/  FMUL R215, R215, UR20 ;  /* 0x00000014d7d77c20 */ /* 0x000fe20008400000 */
[----:B------:R-:W-:Y:S01]  /*c9b0*/  FMUL R213, R213, UR20 ;  /* 0x00000014d5d57c20 */ /* 0x000fe20008400000 */
[----:B------:R-:W-:Y:S01]  /*c9c0*/  FMUL R214, R214, UR20 ;  /* 0x00000014d6d67c20 */ /* 0x000fe20008400000 */
[----:B-1----:R-:W-:Y:S01]  /*c9d0*/  F2FP.SATFINITE.E5M2.F32.PACK_AB_MERGE_C R33, RZ, R216, RZ ;  /* 0x000000d8ff21723e */ /* 0x002fe200048060ff */
[----:B------:R0:W-:Y:S01]  /*c9e0*/  @!P5 STG.E.U8 desc[UR14][R26.64+0x10], R35 ;  /* 0x000010231a00d986 */ /* 0x0001e2000c10110e */
[----:B------:R-:W-:Y:S02]  /*c9f0*/  F2FP.SATFINITE.E5M2.F32.PACK_AB_MERGE_C R215, RZ, R215, RZ ;  /* 0x000000d7ffd7723e */ /* 0x000fe400048060ff */
        /* <DEDUP_REMOVED lines=12> */
[----:B-1----:R-:W-:Y:S01]  /*cac0*/  F2FP.SATFINITE.E5M2.F32.PACK_AB_MERGE_C R33, RZ, R212, RZ ;  /* 0x000000d4ff21723e */ /* 0x002fe200048060ff */
[----:B------:R-:W-:Y:S01]  /*cad0*/  FMUL R210, R210, UR20 ;  /* 0x00000014d2d27c20 */ /* 0x000fe20008400000 */
[----:B------:R-:W-:Y:S01]  /*cae0*/  F2FP.SATFINITE.E5M2.F32.PACK_AB_MERGE_C R211, RZ, R211, RZ ;  /* 0x000000d3ffd3723e */ /* 0x000fe200048060ff */
[----:B------:R0:W-:Y:S01]  /*caf0*/  @!P5 STG.E.U8 desc[UR14][R26.64+0x18], R35 ;  /* 0x000018231a00d986 */ /* 0x0001e2000c10110e */
[C---:B------:R-:W-:Y:S02]  /*cb00*/  ISETP.LT.OR P5, PT, R42.reuse, 0x21, !P2 ;  /* 0x000000212a00780c */ /* 0x040fe400057a1670 */
        /* <DEDUP_REMOVED lines=111> */
[C---:B------:R-:W-:Y:S01]  /*d200*/  ISETP.LT.OR P5, PT, R42.reuse, 0x59, !P2 ;  /* 0x000000592a00780c */ /* 0x040fe200057a1670 */
[----:B------:R-:W-:Y:S01]  /*d210*/  FMUL R179, R179, UR20 ;  /* 0x00000014b3b37c20 */ /* 0x000fe20008400000 */
[----:B------:R-:W-:Y:S01]  /*d220*/  F2FP.SATFINITE.E5M2.F32.PACK_AB_MERGE_C R181, RZ, R181, RZ ;  /* 0x000000b5ffb5723e */ /* 0x000fe200048060ff */
[----:B------:R1:W-:Y:S04]  /*d230*/  @!P0 STG.E.U8 desc[UR14][R24.64+0x58], R33 ;  /* 0x0000582118008986 */ /* 0x0003e8000c10110e */
[----:B------:R-:W-:Y:S04]  /*d240*/  @!P1 STG.E.U8 desc[UR14][R24.64+0x59], R183 ;  /* 0x000059b718009986 */ /* 0x000fe8000c10110e */
[----:B------:R-:W-:Y:S01]  /*d250*/  @!P6 STG.E.U8 desc[UR14][R26.64+0x59], R181 ;  /* 0x000059b51a00e986 */ /* 0x000fe2000c10110e */
[----:B------:R-:W-:-:S02]  /*d260*/  ISETP.LT.OR P6, PT, R42, 0x62, !P3 ;  /* 0x000000622a00780c */ /* 0x000fc40005fc1670 */
[----:B0-----:R-:W-:Y:S01]  /*d270*/  F2FP.SATFINITE.E5M2.F32.PACK_AB_MERGE_C R35, RZ, R182, RZ ;  /* 0x000000b6ff23723e */ /* 0x001fe200048060ff */
[----:B------:R-:W-:Y:S01]  /*d280*/  FMUL R180, R180, UR20 ;  /* 0x00000014b4b47c20 */ /* 0x000fe20008400000 */
[----:B------:R-:W-:Y:S01]  /*d290*/  F2FP.SATFINITE.E5M2.F32.PACK_AB_MERGE_C R179, RZ, R179, RZ ;  /* 0x000000b3ffb3723e */ /* 0x000fe200048060ff */
[----:B------:R-:W-:Y:S01]  /*d2a0*/  FMUL R178, R178, UR20 ;  /* 0x00000014b2b27c20 */ /* 0x000fe20008400000 */
[----:B------:R-:W-:Y:S01]  /*d2b0*/  FMUL R177, R177, UR20 ;  /* 0x00000014b1b17c20 */ /* 0x000fe20008400000 */
[----:B------:R0:W-:Y:S01]  /*d2c0*/  @!P5 STG.E.U8 desc[UR14][R26.64+0x58], R35 ;  /* 0x000058231a00d986 */ /* 0x0001e2000c10110e */
[C---:B------:R-:W-:Y:S02]  /*d2d0*/  ISETP.LT.OR P5, PT, R42.reuse, 0x61, !P3 ;  /* 0x000000612a00780c */ /* 0x040fe40005fa1670 */
[----:B------:R-:W-:Y:S01]  /*d2e0*/  ISETP.LT.OR P0, PT, R42, 0x61, !P2 ;  /* 0x000000612a00780c */ /* 0x000fe20005701670 */
[----:B------:R-:W-:Y:S01]  /*d2f0*/  FMUL R176, R176, UR20 ;  /* 0x00000014b0b07c20 */ /* 0x000fe20008400000 */
[C---:B------:R-:W-:Y:S01]  /*d300*/  ISETP.LT.OR P1, PT, R42.reuse, 0x62, !P2 ;  /* 0x000000622a00780c */ /* 0x040fe20005721670 */
[----:B------:R-:W-:Y:S01]  /*d310*/  @!P6 STG.E.U8 desc[UR14][R24.64+0x61], R179 ;  /* 0x000061b31800e986 */ /* 0x000fe2000c10110e */
[----:B------:R-:W-:-:S02]  /*d320*/  ISETP.LT.OR P6, PT, R42, 0x69, !P3 ;  /* 0x000000692a00780c */ /* 0x000fc40005fc1670 */
[----:B-1----:R-:W-:Y:S01]  /*d330*/  F2FP.SATFINITE.E5M2.F32.PACK_AB_MERGE_C R33, RZ, R180, RZ ;  /* 0x000000b4ff21723e */ /* 0x002fe200048060ff */
[----:B------:R-:W-:Y:S01]  /*d340*/  FMUL R175, R175, UR20 ;  /* 0x00000014afaf7c20 */ /* 0x000fe20008400000 */
[----:B------:R-:W-:Y:S01]  /*d350*/  F2FP.SATFINITE.E5M2.F32.PACK_AB_MERGE_C R177, RZ, R177, RZ ;  /* 0x000000b1ffb1723e */ /* 0x000fe200048060ff */
[----:B------:R-:W-:Y:S01]  /*d360*/  FMUL R174, R174, UR20 ;  /* 0x00000014aeae7c20 */ /* 0x000fe20008400000 */
[----:B0-----:R-:W-:Y:S01]  /*d370*/  F2FP.SATFINITE.E5M2.F32.PACK_AB_MERGE_C R35, RZ, R178, RZ ;  /* 0x000000b2ff23723e */ /* 0x001fe200048060ff */
[----:B------:R0:W-:Y:S01]  /*d380*/  @!P5 STG.E.U8 desc[UR14][R24.64+0x60], R33 ;  /* 0x000060211800d986 */ /* 0x0001e2000c10110e */
[----:B------:R-:W-:-:S03]  /*d390*/  F2FP.SATFINITE.E5M2.F32.PACK_AB_MERGE_C R37, RZ, R176, RZ ;  /* 0x000000b0ff25723e */ /* 0x000fc600048060ff */
[----:B------:R1:W-:Y:S01]  /*d3a0*/  @!P0 STG.E.U8 desc[UR14][R26.64+0x60], R35 ;  /* 0x000060231a008986 */ /* 0x0003e2000c10110e */
[----:B------:R-:W-:-:S03]  /*d3b0*/  ISETP.LT.OR P0, PT, R42, 0x6a, !P3 ;  /* 0x0000006a2a00780c */ /* 0x000fc60005f01670 */
[----:B------:R-:W-:Y:S01]  /*d3c0*/  @!P1 STG.E.U8 desc[UR14][R26.64+0x61], R177 ;  /* 0x000061b11a009986 */ /* 0x000fe2000c10110e */
[C---:B------:R-:W-:Y:S02]  /*d3d0*/  ISETP.LT.OR P1, PT, R42.reuse, 0x69, !P2 ;  /* 0x000000692a00780c */ /* 0x040fe40005721670 */
[C---:B------:R-:W-:Y:S01]  /*d3e0*/  ISETP.LT.OR P5, PT, R42.reuse, 0x6a, !P2 ;  /* 0x0000006a2a00780c */ /* 0x040fe200057a1670 */
[----:B------:R-:W-:Y:S01]  /*d3f0*/  @!P6 STG.E.U8 desc[UR14][R24.64+0x68], R37 ;  /* 0x000068251800e986 */ /* 0x000fe2000c10110e */
[----:B------:R-:W-:Y:S01]  /*d400*/  ISETP.LT.OR P6, PT, R42, 0x71, !P3 ;  /* 0x000000712a00780c */ /* 0x000fe20005fc1670 */
[----:B------:R-:W-:Y:S01]  /*d410*/  FMUL R173, R173, UR20 ;  /* 0x00000014adad7c20 */ /* 0x000fe20008400000 */
[----:B------:R-:W-:Y:S01]  /*d420*/  F2FP.SATFINITE.E5M2.F32.PACK_AB_MERGE_C R175, RZ, R175, RZ ;  /* 0x000000afffaf723e */ /* 0x000fe200048060ff */
[----:B------:R-:W-:Y:S01]  /*d430*/  FMUL R172, R172, UR20 ;  /* 0x00000014acac7c20 */ /* 0x000fe20008400000 */
[----:B0-----:R-:W-:Y:S01]  /*d440*/  F2FP.SATFINITE.E5M2.F32.PACK_AB_MERGE_C R33, RZ, R174, RZ ;  /* 0x000000aeff21723e */ /* 0x001fe200048060ff */
[----:B------:R-:W-:Y:S01]  /*d450*/  FMUL R171, R171, UR20 ;  /* 0x00000014abab7c20 */ /* 0x000fe20008400000 */
[----:B------:R-:W-:Y:S01]  /*d460*/  F2FP.SATFINITE.E5M2.F32.PACK_AB_MERGE_C R173, RZ, R173, RZ ;  /* 0x000000adffad723e */ /* 0x000fe200048060ff */
[----:B------:R-:W-:Y:S01]  /*d470*/  @!P0 STG.E.U8 desc[UR14][R24.64+0x69], R175 ;  /* 0x000069af18008986 */ /* 0x000fe2000c10110e */
[----:B-1----:R-:W-:-:S02]  /*d480*/  F2FP.SATFINITE.E5M2.F32.PACK_AB_MERGE_C R35, RZ, R172, RZ ;  /* 0x000000acff23723e */ /* 0x002fc400048060ff */
[C---:B------:R-:W-:Y:S01]  /*d490*/  ISETP.LT.OR P0, PT, R42.reuse, 0x72, !P3 ;  /* 0x000000722a00780c */ /* 0x040fe20005f01670 */
[----:B------:R0:W-:Y:S01]  /*d4a0*/  @!P1 STG.E.U8 desc[UR14][R26.64+0x68], R33 ;  /* 0x000068211a009986 */ /* 0x0001e2000c10110e */
[----:B------:R-:W-:Y:S01]  /*d4b0*/  ISETP.LT.OR P1, PT, R42, 0x71, !P2 ;  /* 0x000000712a00780c */ /* 0x000fe20005721670 */
[----:B------:R-:W-:Y:S02]  /*d4c0*/  FMUL R170, R170, UR20 ;  /* 0x00000014aaaa7c20 */ /* 0x000fe40008400000 */
[----:B------:R-:W-:Y:S01]  /*d4d0*/  @!P5 STG.E.U8 desc[UR14][R26.64+0x69], R173 ;  /* 0x000069ad1a00d986 */ /* 0x000fe2000c10110e */
[C---:B------:R-:W-:Y:S01]  /*d4e0*/  ISETP.LT.OR P5, PT, R42.reuse, 0x72, !P2 ;  /* 0x000000722a00780c */ /* 0x040fe200057a1670 */
[----:B------:R-:W-:Y:S02]  /*d4f0*/  FMUL R169, R169, UR20 ;  /* 0x00000014a9a97c20 */ /* 0x000fe40008400000 */
[----:B------:R1:W-:Y:S01]  /*d500*/  @!P6 STG.E.U8 desc[UR14][R24.64+0x70], R35 ;  /* 0x000070231800e986 */ /* 0x0003e2000c10110e */
[----:B------:R-:W-:-:S02]  /*d510*/  ISETP.LT.OR P6, PT, R42, 0x79, !P3 ;  /* 0x000000792a00780c */ /* 0x000fc40005fc1670 */
        /* <DEDUP_REMOVED lines=8> */
[----:B------:R-:W-:Y:S02]  /*d5a0*/  F2FP.SATFINITE.E5M2.F32.PACK_AB_MERGE_C R167, RZ, R167, RZ ;  /* 0x000000a7ffa7723e */ /* 0x000fe400048060ff */
[----:B-1----:R-:W-:Y:S01]  /*d5b0*/  F2FP.SATFINITE.E5M2.F32.PACK_AB_MERGE_C R35, RZ, R168, RZ ;  /* 0x000000a8ff23723e */ /* 0x002fe200048060ff */
[----:B------:R-:W-:Y:S01]  /*d5c0*/  @!P1 STG.E.U8 desc[UR14][R26.64+0x70], R33 ;  /* 0x000070211a009986 */ /* 0x000fe2000c10110e */
[----:B------:R-:W-:-:S03]  /*d5d0*/  ISETP.GE.AND P1, PT, R41, 0x81, PT ;  /* 0x000000812900780c */ /* 0x000fc60003f26270 */
[----:B------:R-:W-:Y:S01]  /*d5e0*/  @!P5 STG.E.U8 desc[UR14][R26.64+0x71], R169 ;  /* 0x000071a91a00d986 */ /* 0x000fe2000c10110e */
[C---:B------:R-:W-:Y:S02]  /*d5f0*/  ISETP.LT.OR P5, PT, R42.reuse, 0x79, !P2 ;  /* 0x000000792a00780c */ /* 0x040fe400057a1670 */
[C---:B------:R-:W-:Y:S01]  /*d600*/  ISETP.LT.OR P2, PT, R42.reuse, 0x7a, !P2 ;  /* 0x0000007a2a00780c */ /* 0x040fe20005741670 */
[----:B------:R-:W-:Y:S01]  /*d610*/  @!P6 STG.E.U8 desc[UR14][R24.64+0x78], R35 ;  /* 0x000078231800e986 */ /* 0x000fe2000c10110e */
[C---:B------:R-:W-:Y:S01]  /*d620*/  ISETP.LT.OR P6, PT, R42.reuse, 0x1, !P1 ;  /* 0x000000012a00780c */ /* 0x040fe20004fc1670 */
[----:B------:R-:W-:Y:S02]  /*d630*/  FMUL R165, R165, UR20 ;  /* 0x00000014a5a57c20 */ /* 0x000fe40008400000 */
[----:B------:R0:W-:Y:S01]  /*d640*/  @!P3 STG.E.U8 desc[UR14][R24.64+0x79], R167 ;  /* 0x000079a71800b986 */ /* 0x0001e2000c10110e */
[----:B------:R-:W-:Y:S01]  /*d650*/  ISETP.LT.OR P3, PT, R42, 0x2, !P1 ;  /* 0x000000022a00780c */ /* 0x000fe20004f61670 */
[----:B------:R-:W-:Y:S01]  /*d660*/  FMUL R164, R164, UR20 ;  /* 0x00000014a4a47c20 */ /* 0x000fe20008400000 */
[----:B------:R-:W-:Y:S01]  /*d670*/  FMUL R163, R163, UR20 ;  /* 0x00000014a3a37c20 */ /* 0x000fe20008400000 */
[----:B------:R-:W-:Y:S01]  /*d680*/  F2FP.SATFINITE.E5M2.F32.PACK_AB_MERGE_C R37, RZ, R166, RZ ;  /* 0x000000a6ff25723e */ /* 0x000fe200048060ff */
[----:B------:R-:W-:Y:S01]  /*d690*/  FMUL R162, R162, UR20 ;  /* 0x00000014a2a27c20 */ /* 0x000fe20008400000 */
[----:B------:R-:W-:Y:S01]  /*d6a0*/  F2FP.SATFINITE.E5M2.F32.PACK_AB_MERGE_C R165, RZ, R165, RZ ;  /* 0x000000a5ffa5723e */ /* 0x000fe200048060ff */
[----:B------:R-:W-:Y:S01]  /*d6b0*/  FMUL R161, R161, UR20 ;  /* 0x00000014a1a17c20 */ /* 0x000fe20008400000 */
[----:B------:R-:W-:Y:S01]  /*d6c0*/  F2FP.SATFINITE.E5M2.F32.PACK_AB_MERGE_C R163, RZ, R163, RZ ;  /* 0x000000a3ffa3723e */ /* 0x000fe200048060ff */
[----:B------:R-:W-:Y:S01]  /*d6d0*/  FMUL R160, R160, UR20 ;  /* 0x00000014a0a07c20 */ /* 0x000fe20008400000 */
[----:B------:R-:W-:Y:S01]  /*d6e0*/  ISETP.GE.AND P0, PT, R41, 0x89, PT ;  /* 0x000000892900780c */ /* 0x000fe20003f06270 */
[----:B------:R-:W-:Y:S01]  /*d6f0*/  FMUL R159, R159, UR20 ;  /* 0x000000149f9f7c20 */ /* 0x000fe20008400000 */
[----:B0-----:R-:W-:Y:S01]  /*d700*/  F2FP.SATFINITE.E5M2.F32.PACK_AB_MERGE_C R25, RZ, R164, RZ ;  /* 0x000000a4ff19723e */ /* 0x001fe200048060ff */
[----:B------:R-:W-:Y:S01]  /*d710*/  @!P5 STG.E.U8 desc[UR14][R26.64+0x78], R37 ;  /* 0x000078251a00d986 */ /* 0x000fe2000c10110e */
[----:B------:R-:W-:-:S03]  /*d720*/  ISETP.LT.OR P5, PT, R42, 0x1, !P0 ;  /* 0x000000012a00780c */ /* 0x000fc600047a1670 */
[----:B------:R-:W-:Y:S04]  /*d730*/  @!P2 STG.E.U8 desc[UR14][R26.64+0x79], R165 ;  /* 0x000079a51a00a986 */ /* 0x000fe8000c10110e */
[----:B------:R0:W-:Y:S01]  /*d740*/  @!P6 STG.E.U8 desc[UR14][R28.64], R25 ;  /* 0x000000191c00e986 */ /* 0x0001e2000c10110e */
[----:B------:R-:W-:-:S03]  /*d750*/  ISETP.LT.OR P6, PT, R42, 0x2, !P0 ;  /* 0x000000022a00780c */ /* 0x000fc600047c1670 */
[----:B------:R-:W-:Y:S01]  /*d760*/  @!P3 STG.E.U8 desc[UR14][R28.64+0x1], R163 ;  /* 0x000001a31c00b986 */ /* 0x000fe2000c10110e */
[C---:B------:R-:W-:Y:S02]  /*d770*/  ISETP.LT.OR P3, PT, R42.reuse, 0x9, !P1 ;  /* 0x000000092a00780c */ /* 0x040fe40004f61670 */
[----:B------:R-:W-:Y:S01]  /*d780*/  ISETP.LT.OR P2, PT, R42, 0xa, !P1 ;  /* 0x0000000a2a00780c */ /* 0x000fe20004f41670 */
[----:B------:R-:W-:Y:S01]  /*d790*/  FMUL R158, R158, UR20 ;  /* 0x000000149e9e7c20 */ /* 0x000fe20008400000 */
[----:B------:R-:W-:Y:S01]  /*d7a0*/  F2FP.SATFINITE.E5M2.F32.PACK_AB_MERGE_C R33, RZ, R162, RZ ;  /* 0x000000a2ff21723e */ /* 0x000fe200048060ff */
[----:B------:R-:W-:Y:S01]  /*d7b0*/  FMUL R157, R157, UR20 ;  /* 0x000000149d9d7c20 */ /* 0x000fe20008400000 */
[----:B------:R-:W-:Y:S01]  /*d7c0*/  F2FP.SATFINITE.E5M2.F32.PACK_AB_MERGE_C R161, RZ, R161, RZ ;  /* 0x000000a1ffa1723e */ /* 0x000fe200048060ff */
[----:B------:R-:W-:Y:S01]  /*d7d0*/  FMUL R156, R156, UR20 ;  /* 0x000000149c9c7c20 */ /* 0x000fe20008400000 */
[----:B0-----:R-:W-:Y:S01]  /*d7e0*/  F2FP.SATFINITE.E5M2.F32.PACK_AB_MERGE_C R25, RZ, R160, RZ ;  /* 0x000000a0ff19723e */ /* 0x001fe200048060ff */
[----:B------:R-:W-:Y:S01]  /*d7f0*/  @!P5 STG.E.U8 desc[UR14][R30.64], R33 ;  /* 0x000000211e00d986 */ /* 0x000fe2000c10110e */
[----:B------:R-:W-:-:S02]  /*d800*/  F2FP.SATFINITE.E5M2.F32.PACK_AB_MERGE_C R159, RZ, R159, RZ ;  /* 0x0000009fff9f723e */ /* 0x000fc400048060ff */
[C---:B------:R-:W-:Y:S01]  /*d810*/  ISETP.LT.OR P5, PT, R42.reuse, 0x9, !P0 ;  /* 0x000000092a00780c */ /* 0x040fe200047a1670 */
[----:B------:R-:W-:Y:S01]  /*d820*/  @!P6 STG.E.U8 desc[UR14][R30.64+0x1], R161 ;  /* 0x000001a11e00e986 */ /* 0x000fe2000c10110e */
[----:B------:R-:W-:-:S03]  /*d830*/  ISETP.LT.OR P6, PT, R42, 0xa, !P0 ;  /* 0x0000000a2a00780c */ /* 0x000fc600047c1670 */
[----:B------:R0:W-:Y:S01]  /*d840*/  @!P3 STG.E.U8 desc[UR14][R28.64+0x8], R25 ;  /* 0x000008191c00b986 */ /* 0x0001e2000c10110e */
[----:B------:R-:W-:-:S03]  /*d850*/  ISETP.LT.OR P3, PT, R42, 0x11, !P1 ;  /* 0x000000112a00780c */ /* 0x000fc60004f61670 */
[----:B------:R-:W-:Y:S01]  /*d860*/  @!P2 STG.E.U8 desc[UR14][R28.64+0x9], R159 ;  /* 0x0000099f1c00a986 */ /* 0x000fe2000c10110e */
[----:B------:R-:W-:Y:S01]  /*d870*/  ISETP.LT.OR P2, PT, R42, 0x12, !P1 ;  /* 0x000000122a00780c */ /* 0x000fe20004f41670 */
[----:B------:R-:W-:Y:S01]  /*d880*/  FMUL R155, R155, UR20 ;  /* 0x000000149b9b7c20 */ /* 0x000fe20008400000 */
[----:B------:R-:W-:Y:S01]  /*d890*/  F2FP.SATFINITE.E5M2.F32.PACK_AB_MERGE_C R27, RZ, R158, RZ ;  /* 0x0000009eff1b723e */ /* 0x000fe200048060ff */
[----:B------:R-:W-:Y:S01]  /*d8a0*/  FMUL R154, R154, UR20 ;  /* 0x000000149a9a7c20 */ /* 0x000fe20008400000 */
[----:B------:R-:W-:Y:S01]  /*d8b0*/  F2FP.SATFINITE.E5M2.F32.PACK_AB_MERGE_C R157, RZ, R157, RZ ;  /* 0x0000009dff9d723e */ /* 0x000fe200048060ff */
[----:B------:R-:W-:Y:S01]  /*d8c0*/  FMUL R153, R153, UR20 ;  /* 0x0000001499997c20 */ /* 0x000fe20008400000 */
        /* <DEDUP_REMOVED lines=25> */
[----:B------:R1:W-:Y:S01]  /*da60*/  @!P2 STG.E.U8 desc[UR14][R28.64+0x19], R23 ;  /* 0x000019171c00a986 */ /* 0x0003e2000c10110e */
        /* <DEDUP_REMOVED lines=11> */
[----:B------:R0:W-:Y:S01]  /*db20*/  @!P6 STG.E.U8 desc[UR14][R30.64+0x19], R21 ;  /* 0x000019151e00e986 */ /* 0x0001e2000c10110e */
[----:B------:R-:W-:-:S03]  /*db30*/  ISETP.LT.OR P6, PT, R42, 0x22, !P0 ;  /* 0x000000222a00780c */ /* 0x000fc600047c1670 */
[----:B------:R-:W-:Y:S01]  /*db40*/  @!P3 STG.E.U8 desc[UR14][R28.64+0x20], R25 ;  /* 0x000020191c00b986 */ /* 0x000fe2000c10110e */
[----:B------:R-:W-:-:S03]  /*db50*/  ISETP.LT.OR P3, PT, R42, 0x29, !P1 ;  /* 0x000000292a00780c */ /* 0x000fc60004f61670 */
[----:B------:R2:W-:Y:S01]  /*db60*/  @!P2 STG.E.U8 desc[UR14][R28.64+0x21], R19 ;  /* 0x000021131c00a986 */ /* 0x0005e2000c10110e */
[----:B------:R-:W-:Y:S01]  /*db70*/  ISETP.LT.OR P2, PT, R42, 0x2a, !P1 ;  /* 0x0000002a2a00780c */ /* 0x000fe20004f41670 */
[----:B------:R-:W-:Y:S01]  /*db80*/  FMUL R15, R15, UR20 ;  /* 0x000000140f0f7c20 */ /* 0x000fe20008400000 */
[----:B-1----:R-:W-:Y:S01]  /*db90*/  F2FP.SATFINITE.E5M2.F32.PACK_AB_MERGE_C R23, RZ, R18, RZ ;  /* 0x00000012ff17723e */ /* 0x002fe200048060ff */
[----:B------:R-:W-:Y:S01]  /*dba0*/  FMUL R14, R14, UR20 ;  /* 0x000000140e0e7c20 */ /* 0x000fe20008400000 */
[----:B------:R-:W-:Y:S01]  /*dbb0*/  F2FP.SATFINITE.E5M2.F32.PACK_AB_MERGE_C R17, RZ, R17, RZ ;  /* 0x00000011ff11723e */ /* 0x000fe200048060ff */
[----:B------:R-:W-:Y:S01]  /*dbc0*/  FMUL R13, R13, UR20 ;  /* 0x000000140d0d7c20 */ /* 0x000fe20008400000 */
[----:B0-----:R-:W-:Y:S01]  /*dbd0*/  F2FP.SATFINITE.E5M2.F32.PACK_AB_MERGE_C R21, RZ, R16, RZ ;  /* 0x00000010ff15723e */ /* 0x001fe200048060ff */
[----:B------:R-:W-:Y:S01]  /*dbe0*/  @!P5 STG.E.U8 desc[UR14][R30.64+0x20], R23 ;  /* 0x000020171e00d986 */ /* 0x000fe2000c10110e */
[----:B------:R-:W-:Y:S02]  /*dbf0*/  F2FP.SATFINITE.E5M2.F32.PACK_AB_MERGE_C R15, RZ, R15, RZ ;  /* 0x0000000fff0f723e */ /* 0x000fe400048060ff */
[C---:B------:R-:W-:Y:S01]  /*dc00*/  ISETP.LT.OR P5, PT, R42.reuse, 0x29, !P0 ;  /* 0x000000292a00780c */ /* 0x040fe200047a1670 */
[----:B------:R-:W-:Y:S01]  /*dc10*/  @!P6 STG.E.U8 desc[UR14][R30.64+0x21], R17 ;  /* 0x000021111e00e986 */ /* 0x000fe2000c10110e */
[----:B------:R-:W-:-:S03]  /*dc20*/  ISETP.LT.OR P6, PT, R42, 0x2a, !P0 ;  /* 0x0000002a2a00780c */ /* 0x000fc600047c1670 */
[----:B------:R-:W-:Y:S01]  /*dc30*/  @!P3 STG.E.U8 desc[UR14][R28.64+0x28], R21 ;  /* 0x000028151c00b986 */ /* 0x000fe2000c10110e */
[----:B------:R-:W-:Y:S01]  /*dc40*/  ISETP.LT.OR P3, PT, R42, 0x31, !P1 ;  /* 0x000000312a00780c */ /* 0x000fe20004f61670 */
[----:B------:R-:W-:Y:S02]  /*dc50*/  FMUL R12, R12, UR20 ;  /* 0x000000140c0c7c20 */ /* 0x000fe40008400000 */
[----:B------:R0:W-:Y:S01]  /*dc60*/  @!P2 STG.E.U8 desc[UR14][R28.64+0x29], R15 ;  /* 0x0000290f1c00a986 */ /* 0x0001e2000c10110e */
[----:B------:R-:W-:Y:S01]  /*dc70*/  ISETP.LT.OR P2, PT, R42, 0x32, !P1 ;  /* 0x000000322a00780c */ /* 0x000fe20004f41670 */
[----:B------:R-:W-:Y:S01]  /*dc80*/  FMUL R11, R11, UR20 ;  /* 0x000000140b0b7c20 */ /* 0x000fe20008400000 */
[----:B--2---:R-:W-:Y:S01]  /*dc90*/  F2FP.SATFINITE.E5M2.F32.PACK_AB_MERGE_C R19, RZ, R14, RZ ;  /* 0x0000000eff13723e */ /* 0x004fe200048060ff */
[----:B------:R-:W2:Y:S01]  /*dca0*/  LDL.LU R222, [R1+0x18] ;  /* 0x0000180001de7983 */ /* 0x000ea20000300800 */
[----:B------:R-:W-:Y:S02]  /*dcb0*/  F2FP.SATFINITE.E5M2.F32.PACK_AB_MERGE_C R13, RZ, R13, RZ ;  /* 0x0000000dff0d723e */ /* 0x000fe400048060ff */
[----:B------:R-:W-:Y:S01]  /*dcc0*/  F2FP.SATFINITE.E5M2.F32.PACK_AB_MERGE_C R11, RZ, R11, RZ ;  /* 0x0000000bff0b723e */ /* 0x000fe200048060ff */
[----:B------:R-:W-:Y:S01]  /*dcd0*/  @!P5 STG.E.U8 desc[UR14][R30.64+0x28], R19 ;  /* 0x000028131e00d986 */ /* 0x000fe2000c10110e */
[----:B0-----:R-:W-:-:S03]  /*dce0*/  F2FP.SATFINITE.E5M2.F32.PACK_AB_MERGE_C R15, RZ, R12, RZ ;  /* 0x0000000cff0f723e */ /* 0x001fc600048060ff */
[----:B------:R0:W-:Y:S01]  /*dcf0*/  @!P6 STG.E.U8 desc[UR14][R30.64+0x29], R13 ;  /* 0x0000290d1e00e986 */ /* 0x0001e2000c10110e */
[C---:B------:R-:W-:Y:S02]  /*dd00*/  ISETP.LT.OR P5, PT, R42.reuse, 0x31, !P0 ;  /* 0x000000312a00780c */ /* 0x040fe400047a1670 */
[C---:B------:R-:W-:Y:S01]  /*dd10*/  ISETP.LT.OR P6, PT, R42.reuse, 0x32, !P0 ;  /* 0x000000322a00780c */ /* 0x040fe200047c1670 */
[----:B------:R-:W-:Y:S01]  /*dd20*/  @!P3 STG.E.U8 desc[UR14][R28.64+0x30], R15 ;  /* 0x0000300f1c00b986 */ /* 0x000fe2000c10110e */
[----:B------:R-:W-:Y:S01]  /*dd30*/  ISETP.LT.OR P3, PT, R42, 0x39, !P1 ;  /* 0x000000392a00780c */ /* 0x000fe20004f61670 */
[----:B------:R-:W-:Y:S01]  /*dd40*/  FMUL R10, R10, UR20 ;  /* 0x000000140a0a7c20 */ /* 0x000fe20008400000 */
[----:B------:R-:W-:Y:S01]  /*dd50*/  FMUL R9, R9, UR20 ;  /* 0x0000001409097c20 */ /* 0x000fe20008400000 */
[----:B------:R-:W2:Y:S01]  /*dd60*/  LDL.LU R223, [R1+0x14] ;  /* 0x0000140001df7983 */ /* 0x000ea20000300800 */
[----:B------:R-:W-:-:S03]  /*dd70*/  FMUL R8, R8, UR20 ;  /* 0x0000001408087c20 */ /* 0x000fc60008400000 */
[----:B------:R-:W2:Y:S01]  /*dd80*/  LDL.LU R221, [R1+0x10] ;  /* 0x0000100001dd7983 */ /* 0x000ea20000300800 */
[----:B------:R-:W-:-:S03]  /*dd90*/  F2FP.SATFINITE.E5M2.F32.PACK_AB_MERGE_C R17, RZ, R10, RZ ;  /* 0x0000000aff11723e */ /* 0x000fc600048060ff */
[----:B------:R-:W2:Y:S01]  /*dda0*/  LDL.LU R220, [R1+0xc] ;  /* 0x00000c0001dc7983 */ /* 0x000ea20000300800 */
[----:B------:R-:W-:Y:S01]  /*ddb0*/  F2FP.SATFINITE.E5M2.F32.PACK_AB_MERGE_C R9, RZ, R9, RZ ;  /* 0x00000009ff09723e */ /* 0x000fe200048060ff */
[----:B------:R-:W-:Y:S01]  /*ddc0*/  FMUL R7, R7, UR20 ;  /* 0x0000001407077c20 */ /* 0x000fe20008400000 */
[----:B0-----:R-:W-:Y:S01]  /*ddd0*/  F2FP.SATFINITE.E5M2.F32.PACK_AB_MERGE_C R13, RZ, R8, RZ ;  /* 0x00000008ff0d723e */ /* 0x001fe200048060ff */
[----:B------:R0:W-:Y:S01]  /*dde0*/  @!P2 STG.E.U8 desc[UR14][R28.64+0x31], R11 ;  /* 0x0000310b1c00a986 */ /* 0x0001e2000c10110e */
[----:B------:R-:W-:Y:S01]  /*ddf0*/  ISETP.LT.OR P2, PT, R42, 0x3a, !P1 ;  /* 0x0000003a2a00780c */ /* 0x000fe20004f41670 */
[----:B-----5:R-:W-:Y:S01]  /*de00*/  FMUL R2, R2, UR20 ;  /* 0x0000001402027c20 */ /* 0x020fe20008400000 */
[----:B------:R-:W-:Y:S01]  /*de10*/  F2FP.SATFINITE.E5M2.F32.PACK_AB_MERGE_C R7, RZ, R7, RZ ;  /* 0x00000007ff07723e */ /* 0x000fe200048060ff */
[----:B------:R-:W-:Y:S01]  /*de20*/  @!P5 STG.E.U8 desc[UR14][R30.64+0x30], R17 ;  /* 0x000030111e00d986 */ /* 0x000fe2000c10110e */
[----:B------:R-:W-:Y:S01]  /*de30*/  FMUL R3, R3, UR20 ;  /* 0x0000001403037c20 */ /* 0x000fe20008400000 */
[----:B------:R-:W-:Y:S01]  /*de40*/  FMUL R4, R4, UR20 ;  /* 0x0000001404047c20 */ /* 0x000fe20008400000 */
[C---:B------:R-:W-:Y:S01]  /*de50*/  ISETP.LT.OR P5, PT, R42.reuse, 0x39, !P0 ;  /* 0x000000392a00780c */ /* 0x040fe200047a1670 */
[----:B------:R1:W-:Y:S01]  /*de60*/  @!P6 STG.E.U8 desc[UR14][R30.64+0x31], R9 ;  /* 0x000031091e00e986 */ /* 0x0003e2000c10110e */
[----:B------:R-:W-:Y:S01]  /*de70*/  ISETP.LT.OR P6, PT, R42, 0x3a, !P0 ;  /* 0x0000003a2a00780c */ /* 0x000fe200047c1670 */
[----:B------:R-:W-:Y:S01]  /*de80*/  FMUL R6, R6, UR20 ;  /* 0x0000001406067c20 */ /* 0x000fe20008400000 */
[----:B------:R-:W-:Y:S01]  /*de90*/  FMUL R5, R5, UR20 ;  /* 0x0000001405057c20 */ /* 0x000fe20008400000 */
[----:B------:R3:W-:Y:S01]  /*dea0*/  @!P3 STG.E.U8 desc[UR14][R28.64+0x38], R13 ;  /* 0x0000380d1c00b986 */ /* 0x0007e2000c10110e */
[----:B------:R-:W-:Y:S01]  /*deb0*/  ISETP.LT.OR P3, PT, R42, 0x41, !P1 ;  /* 0x000000412a00780c */ /* 0x000fe20004f61670 */
[----:B------:R-:W-:Y:S01]  /*dec0*/  FMUL R0, R0, UR20 ;  /* 0x0000001400007c20 */ /* 0x000fe20008400000 */
[----:B0-----:R-:W-:Y:S01]  /*ded0*/  F2FP.SATFINITE.E5M2.F32.PACK_AB_MERGE_C R11, RZ, R6, RZ ;  /* 0x00000006ff0b723e */ /* 0x001fe200048060ff */
[----:B------:R-:W2:Y:S01]  /*dee0*/  LDL.LU R224, [R1+0x1c] ;  /* 0x00001c0001e07983 */ /* 0x000ea20000300800 */
[----:B------:R-:W-:-:S03]  /*def0*/  F2FP.SATFINITE.E5M2.F32.PACK_AB_MERGE_C R5, RZ, R5, RZ ;  /* 0x00000005ff05723e */ /* 0x000fc600048060ff */
[----:B------:R0:W-:Y:S01]  /*df00*/  @!P2 STG.E.U8 desc[UR14][R28.64+0x39], R7 ;  /* 0x000039071c00a986 */ /* 0x0001e2000c10110e */
[----:B-1----:R-:W-:Y:S01]  /*df10*/  F2FP.SATFINITE.E5M2.F32.PACK_AB_MERGE_C R9, RZ, R4, RZ ;  /* 0x00000004ff09723e */ /* 0x002fe200048060ff */
[----:B------:R-:W-:Y:S01]  /*df20*/  FMUL R4, R226, UR20 ;  /* 0x00000014e2047c20 */ /* 0x000fe20008400000 */
[C---:B------:R-:W-:Y:S01]  /*df30*/  ISETP.LT.OR P2, PT, R42.reuse, 0x42, !P1 ;  /* 0x000000422a00780c */ /* 0x040fe20004f41670 */
[----:B------:R-:W-:Y:S01]  /*df40*/  @!P5 STG.E.U8 desc[UR14][R30.64+0x38], R11 ;  /* 0x0000380b1e00d986 */ /* 0x000fe2000c10110e */
[----:B---3--:R-:W-:Y:S01]  /*df50*/  F2FP.SATFINITE.E5M2.F32.PACK_AB_MERGE_C R13, RZ, R2, RZ ;  /* 0x00000002ff0d723e */ /* 0x008fe200048060ff */
[----:B----4-:R-:W-:Y:S01]  /*df60*/  FMUL R2, R225, UR20 ;  /* 0x00000014e1027c20 */ /* 0x010fe20008400000 */
[----:B------:R-:W-:Y:S01]  /*df70*/  ISETP.LT.OR P5, PT, R42, 0x41, !P0 ;  /* 0x000000412a00780c */ /* 0x000fe200047a1670 */
[----:B------:R-:W3:Y:S01]  /*df80*/  LDL.LU R225, [R1+0x20] ;  /* 0x0000200001e17983 */ /* 0x000ee20000300800 */
[----:B0-----:R-:W-:Y:S01]  /*df90*/  F2FP.SATFINITE.E5M2.F32.PACK_AB_MERGE_C R7, RZ, R3, RZ ;  /* 0x00000003ff07723e */ /* 0x001fe200048060ff */
[----:B------:R-:W-:-:S02]  /*dfa0*/  FMUL R3, R227, UR20 ;  /* 0x00000014e3037c20 */ /* 0x000fc40008400000 */
[----:B------:R0:W-:Y:S01]  /*dfb0*/  @!P6 STG.E.U8 desc[UR14][R30.64+0x39], R5 ;  /* 0x000039051e00e986 */ /* 0x0001e2000c10110e */
[----:B------:R-:W-:-:S03]  /*dfc0*/  ISETP.LT.OR P6, PT, R42, 0x42, !P0 ;  /* 0x000000422a00780c */ /* 0x000fc600047c1670 */
[----:B------:R-:W4:Y:S04]  /*dfd0*/  LDL.LU R227, [R1+0x24] ;  /* 0x0000240001e37983 */ /* 0x000f280000300800 */
[----:B------:R-:W4:Y:S04]  /*dfe0*/  LDL.LU R226, [R1+0x28] ;  /* 0x0000280001e27983 */ /* 0x000f280000300800 */
[----:B------:R-:W-:Y:S01]  /*dff0*/  @!P3 STG.E.U8 desc[UR14][R28.64+0x40], R9 ;  /* 0x000040091c00b986 */ /* 0x000fe2000c10110e */
[C---:B------:R-:W-:Y:S02]  /*e000*/  ISETP.LT.OR P3, PT, R42.reuse, 0x49, !P1 ;  /* 0x000000492a00780c */ /* 0x040fe40004f61670 */
[----:B0-----:R-:W-:Y:S01]  /*e010*/  F2FP.SATFINITE.E5M2.F32.PACK_AB_MERGE_C R5, RZ, R0, RZ ;  /* 0x00000000ff05723e */ /* 0x001fe200048060ff */
[----:B------:R0:W-:Y:S01]  /*e020*/  @!P2 STG.E.U8 desc[UR14][R28.64+0x41], R7 ;  /* 0x000041071c00a986 */ /* 0x0001e2000c10110e */
[----:B------:R-:W-:-:S03]  /*e030*/  ISETP.LT.OR P2, PT, R42, 0x4a, !P1 ;  /* 0x0000004a2a00780c */ /* 0x000fc60004f41670 */
[----:B------:R-:W-:Y:S01]  /*e040*/  @!P5 STG.E.U8 desc[UR14][R30.64+0x40], R13 ;  /* 0x0000400d1e00d986 */ /* 0x000fe2000c10110e */
[----:B------:R-:W-:-:S03]  /*e050*/  ISETP.LT.OR P5, PT, R42, 0x49, !P0 ;  /* 0x000000492a00780c */ /* 0x000fc600047a1670 */
[----:B------:R1:W-:Y:S01]  /*e060*/  @!P6 STG.E.U8 desc[UR14][R30.64+0x41], R5 ;  /* 0x000041051e00e986 */ /* 0x0003e2000c10110e */
[----:B0-----:R-:W-:Y:S02]  /*e070*/  F2FP.SATFINITE.E5M2.F32.PACK_AB_MERGE_C R7, RZ, R2, RZ ;  /* 0x00000002ff07723e */ /* 0x001fe400048060ff */
[----:B------:R-:W-:-:S03]  /*e080*/  ISETP.LT.OR P6, PT, R42, 0x4a, !P0 ;  /* 0x0000004a2a00780c */ /* 0x000fc600047c1670 */
[----:B------:R0:W-:Y:S01]  /*e090*/  @!P3 STG.E.U8 desc[UR14][R28.64+0x48], R7 ;  /* 0x000048071c00b986 */ /* 0x0001e2000c10110e */
[----:B------:R-:W-:Y:S02]  /*e0a0*/  ISETP.LT.OR P3, PT, R42, 0x51, !P1 ;  /* 0x000000512a00780c */ /* 0x000fe40004f61670 */
[----:B------:R-:W-:Y:S02]  /*e0b0*/  F2FP.SATFINITE.E5M2.F32.PACK_AB_MERGE_C R9, RZ, R3, RZ ;  /* 0x00000003ff09723e */ /* 0x000fe400048060ff */
[----:B------:R-:W-:-:S03]  /*e0c0*/  F2FP.SATFINITE.E5M2.F32.PACK_AB_MERGE_C R11, RZ, R4, RZ ;  /* 0x00000004ff0b723e */ /* 0x000fc600048060ff */
[----:B------:R0:W-:Y:S04]  /*e0d0*/  @!P2 STG.E.U8 desc[UR14][R28.64+0x49], R9 ;  /* 0x000049091c00a986 */ /* 0x0001e8000c10110e */
[----:B------:R-:W-:Y:S01]  /*e0e0*/  @!P5 STG.E.U8 desc[UR14][R30.64+0x48], R11 ;  /* 0x0000480b1e00d986 */ /* 0x000fe2000c10110e */
[----:B--2---:R-:W-:Y:S01]  /*e0f0*/  FMUL R2, R221, UR20 ;  /* 0x00000014dd027c20 */ /* 0x004fe20008400000 */
[----:B------:R-:W-:Y:S02]  /*e100*/  FMUL R0, R220, UR20 ;  /* 0x00000014dc007c20 */ /* 0x000fe40008400000 */
[----:B------:R-:W2:Y:S04]  /*e110*/  LDL.LU R220, [R1+0x2c] ;  /* 0x00002c0001dc7983 */ /* 0x000ea80000300800 */
[----:B------:R-:W2:Y:S01]  /*e120*/  LDL.LU R221, [R1+0x30] ;  /* 0x0000300001dd7983 */ /* 0x000ea20000300800 */
[----:B-1----:R-:W-:Y:S01]  /*e130*/  F2FP.SATFINITE.E5M2.F32.PACK_AB_MERGE_C R5, RZ, R0, RZ ;  /* 0x00000000ff05723e */ /* 0x002fe200048060ff */
[----:B------:R-:W-:Y:S01]  /*e140*/  FMUL R0, R222, UR20 ;  /* 0x00000014de007c20 */ /* 0x000fe20008400000 */
[----:B------:R-:W-:Y:S01]  /*e150*/  FMUL R3, R223, UR20 ;  /* 0x00000014df037c20 */ /* 0x000fe20008400000 */
[----:B0-----:R-:W-:Y:S01]  /*e160*/  F2FP.SATFINITE.E5M2.F32.PACK_AB_MERGE_C R7, RZ, R2, RZ ;  /* 0x00000002ff07723e */ /* 0x001fe200048060ff */
[----:B------:R-:W2:Y:S02]  /*e170*/  LDL.LU R223, [R1+0x34] ;  /* 0x0000340001df7983 */ /* 0x000ea40000300800 */
[----:B------:R-:W-:-:S02]  /*e180*/  F2FP.SATFINITE.E5M2.F32.PACK_AB_MERGE_C R13, RZ, R0, RZ ;  /* 0x00000000ff0d723e */ /* 0x000fc400048060ff */
[----:B------:R-:W2:Y:S01]  /*e190*/  LDL.LU R222, [R1+0x38] ;  /* 0x0000380001de7983 */ /* 0x000ea20000300800 */
[----:B------:R-:W-:Y:S01]  /*e1a0*/  F2FP.SATFINITE.E5M2.F32.PACK_AB_MERGE_C R9, RZ, R3, RZ ;  /* 0x00000003ff09723e */ /* 0x000fe200048060ff */
[----:B------:R-:W-:Y:S02]  /*e1b0*/  FMUL R2, R224, UR20 ;  /* 0x00000014e0027c20 */ /* 0x000fe40008400000 */
[----:B------:R-:W2:Y:S04]  /*e1c0*/  LDL.LU R224, [R1+0x3c] ;  /* 0x00003c0001e07983 */ /* 0x000ea80000300800 */
[----:B------:R-:W-:Y:S01]  /*e1d0*/  @!P6 STG.E.U8 desc[UR14][R30.64+0x49], R5 ;  /* 0x000049051e00e986 */ /* 0x000fe2000c10110e */
[----:B---3--:R-:W-:-:S03]  /*e1e0*/  FMUL R0, R225, UR20 ;  /* 0x00000014e1007c20 */ /* 0x008fc60008400000 */
[----:B------:R0:W-:Y:S04]  /*e1f0*/  @!P3 STG.E.U8 desc[UR14][R28.64+0x50], R7 ;  /* 0x000050071c00b986 */ /* 0x0001e8000c10110e */
[----:B------:R-:W3:Y:S01]  /*e200*/  LDL.LU R225, [R1+0x40] ;  /* 0x0000400001e17983 */ /* 0x000ee20000300800 */
[----:B----4-:R-:W-:-:S03]  /*e210*/  FMUL R3, R227, UR20 ;  /* 0x00000014e3037c20 */ /* 0x010fc60008400000 */
[----:B------:R-:W4:Y:S01]  /*e220*/  LDL.LU R227, [R1+0x44] ;  /* 0x0000440001e37983 */ /* 0x000f220000300800 */
[----:B0-----:R-:W-:Y:S01]  /*e230*/  F2FP.SATFINITE.E5M2.F32.PACK_AB_MERGE_C R7, RZ, R0, RZ ;  /* 0x00000000ff07723e */ /* 0x001fe200048060ff */
[----:B------:R-:W-:Y:S02]  /*e240*/  FMUL R0, R226, UR20 ;  /* 0x00000014e2007c20 */ /* 0x000fe40008400000 */
[----:B------:R-:W4:Y:S01]  /*e250*/  LDL.LU R226, [R1+0x48] ;  /* 0x0000480001e27983 */ /* 0x000f220000300800 */
[C---:B------:R-:W-:Y:S02]  /*e260*/  ISETP.LT.OR P2, PT, R42.reuse, 0x52, !P1 ;  /* 0x000000522a00780c */ /* 0x040fe40004f41670 */
[C---:B------:R-:W-:Y:S01]  /*e270*/  ISETP.LT.OR P6, PT, R42.reuse, 0x52, !P0 ;  /* 0x000000522a00780c */ /* 0x040fe200047c1670 */
[----:B------:R-:W4:Y:S01]  /*e280*/  LDL.LU R218, [R1+0x4c] ;  /* 0x00004c0001da7983 */ /* 0x000f220000300800 */
[----:B------:R-:W-:Y:S02]  /*e290*/  F2FP.SATFINITE.E5M2.F32.PACK_AB_MERGE_C R5, RZ, R2, RZ ;  /* 0x00000002ff05723e */ /* 0x000fe400048060ff */
[----:B------:R-:W-:-:S02]  /*e2a0*/  ISETP.LT.OR P5, PT, R42, 0x51, !P0 ;  /* 0x000000512a00780c */ /* 0x000fc400047a1670 */
[----:B------:R-:W-:Y:S02]  /*e2b0*/  F2FP.SATFINITE.E5M2.F32.PACK_AB_MERGE_C R11, RZ, R0, RZ ;  /* 0x00000000ff0b723e */ /* 0x000fe400048060ff */
[----:B------:R-:W-:-:S03]  /*e2c0*/  ISETP.LT.OR P3, PT, R42, 0x59, !P1 ;  /* 0x000000592a00780c */ /* 0x000fc60004f61670 */
[----:B------:R0:W-:Y:S01]  /*e2d0*/  @!P2 STG.E.U8 desc[UR14][R28.64+0x51], R9 ;  /* 0x000051091c00a986 */ /* 0x0001e2000c10110e */
[----:B------:R-:W-:-:S03]  /*e2e0*/  ISETP.LT.OR P2, PT, R42, 0x5a, !P1 ;  /* 0x0000005a2a00780c */ /* 0x000fc60004f41670 */
[----:B------:R1:W-:Y:S01]  /*e2f0*/  @!P6 STG.E.U8 desc[UR14][R30.64+0x51], R5 ;  /* 0x000051051e00e986 */ /* 0x0003e2000c10110e */
[----:B------:R-:W-:-:S03]  /*e300*/  ISETP.LT.OR P6, PT, R42, 0x5a, !P0 ;  /* 0x0000005a2a00780c */ /* 0x000fc600047c1670 */
[----:B------:R-:W-:Y:S01]  /*e310*/  @!P5 STG.E.U8 desc[UR14][R30.64+0x50], R13 ;  /* 0x0000500d1e00d986 */ /* 0x000fe2000c10110e */
[----:B0-----:R-:W-:-:S03]  /*e320*/  F2FP.SATFINITE.E5M2.F32.PACK_AB_MERGE_C R9, RZ, R3, RZ ;  /* 0x00000003ff09723e */ /* 0x001fc600048060ff */
[----:B------:R0:W-:Y:S04]  /*e330*/  @!P3 STG.E.U8 desc[UR14][R28.64+0x58], R7 ;  /* 0x000058071c00b986 */ /* 0x0001e8000c10110e */
[----:B------:R0:W-:Y:S01]  /*e340*/  @!P2 STG.E.U8 desc[UR14][R28.64+0x59], R9 ;  /* 0x000059091c00a986 */ /* 0x0001e2000c10110e */
[----:B--2---:R-:W-:-:S03]  /*e350*/  FMUL R0, R220, UR20 ;  /* 0x00000014dc007c20 */ /* 0x004fc60008400000 */
[----:B------:R-:W2:Y:S01]  /*e360*/  LDL.LU R220, [R1+0x50] ;  /* 0x0000500001dc7983 */ /* 0x000ea20000300800 */
[----:B------:R-:W-:-:S03]  /*e370*/  FMUL R2, R221, UR20 ;  /* 0x00000014dd027c20 */ /* 0x000fc60008400000 */
[----:B------:R-:W2:Y:S01]  /*e380*/  LDL.LU R221, [R1+0x54] ;  /* 0x0000540001dd7983 */ /* 0x000ea20000300800 */
[----:B-1----:R-:W-:Y:S01]  /*e390*/  F2FP.SATFINITE.E5M2.F32.PACK_AB_MERGE_C R5, RZ, R0, RZ ;  /* 0x00000000ff05723e */ /* 0x002fe200048060ff */
[----:B------:R-:W-:Y:S02]  /*e3a0*/  FMUL R3, R223, UR20 ;  /* 0x00000014df037c20 */ /* 0x000fe40008400000 */
[----:B------:R-:W2:Y:S01]  /*e3b0*/  LDL.LU R223, [R1+0x58] ;  /* 0x0000580001df7983 */ /* 0x000ea20000300800 */
[----:B0-----:R-:W-:Y:S01]  /*e3c0*/  F2FP.SATFINITE.E5M2.F32.PACK_AB_MERGE_C R7, RZ, R2, RZ ;  /* 0x00000002ff07723e */ /* 0x001fe200048060ff */
[----:B------:R-:W-:Y:S01]  /*e3d0*/  FMUL R4, R222, UR20 ;  /* 0x00000014de047c20 */ /* 0x000fe20008400000 */
[----:B------:R-:W-:Y:S01]  /*e3e0*/  F2FP.SATFINITE.E5M2.F32.PACK_AB_MERGE_C R9, RZ, R3, RZ ;  /* 0x00000003ff09723e */ /* 0x000fe200048060ff */
[----:B------:R-:W2:Y:S01]  /*e3f0*/  LDL.LU R222, [R1+0x5c] ;  /* 0x00005c0001de7983 */ /* 0x000ea20000300800 */
[----:B------:R-:W-:-:S03]  /*e400*/  FMUL R0, R224, UR20 ;  /* 0x00000014e0007c20 */ /* 0x000fc60008400000 */
[----:B------:R0:W-:Y:S04]  /*e410*/  @!P6 STG.E.U8 desc[UR14][R30.64+0x59], R5 ;  /* 0x000059051e00e986 */ /* 0x0001e8000c10110e */
[----:B------:R-:W2:Y:S01]  /*e420*/  LDL.LU R224, [R1+0x60] ;  /* 0x0000600001e07983 */ /* 0x000ea20000300800 */
[----:B0-----:R-:W-:Y:S01]  /*e430*/  F2FP.SATFINITE.E5M2.F32.PACK_AB_MERGE_C R5, RZ, R0, RZ ;  /* 0x00000000ff05723e */ /* 0x001fe200048060ff */
[----:B---3--:R-:W-:Y:S02]  /*e440*/  FMUL R2, R225, UR20 ;  /* 0x00000014e1027c20 */ /* 0x008fe40008400000 */
[----:B------:R-:W3:Y:S01]  /*e450*/  LDL.LU R225, [R1+0x64] ;  /* 0x0000640001e17983 */ /* 0x000ee20000300800 */
[----:B----4-:R-:W-:-:S03]  /*e460*/  FMUL R3, R227, UR20 ;  /* 0x00000014e3037c20 */ /* 0x010fc60008400000 */
[----:B------:R-:W4:Y:S01]  /*e470*/  LDL.LU R227, [R1+0x68] ;  /* 0x0000680001e37983 */ /* 0x000f220000300800 */
[----:B------:R-:W-:-:S03]  /*e480*/  FMUL R0, R226, UR20 ;  /* 0x00000014e2007c20 */ /* 0x000fc60008400000 */
[----:B------:R-:W4:Y:S01]  /*e490*/  LDL.LU R226, [R1+0x6c] ;  /* 0x00006c0001e27983 */ /* 0x000f220000300800 */
[C---:B------:R-:W-:Y:S02]  /*e4a0*/  ISETP.LT.OR P5, PT, R42.reuse, 0x59, !P0 ;  /* 0x000000592a00780c */ /* 0x040fe400047a1670 */
[C---:B------:R-:W-:Y:S02]  /*e4b0*/  ISETP.LT.OR P2, PT, R42.reuse, 0x62, !P1 ;  /* 0x000000622a00780c */ /* 0x040fe40004f41670 */
[C---:B------:R-:W-:Y:S02]  /*e4c0*/  ISETP.LT.OR P3, PT, R42.reuse, 0x61, !P1 ;  /* 0x000000612a00780c */ /* 0x040fe40004f61670 */
[----:B------:R-:W-:-:S07]  /*e4d0*/  ISETP.LT.OR P6, PT, R42, 0x62, !P0 ;  /* 0x000000622a00780c */ /* 0x000fce00047c1670 */
[----:B------:R-:W-:Y:S01]  /*e4e0*/  @!P5 STG.E.U8 desc[UR14][R30.64+0x58], R11 ;  /* 0x0000580b1e00d986 */ /* 0x000fe2000c10110e */
[----:B------:R-:W-:-:S03]  /*e4f0*/  ISETP.LT.OR P5, PT, R42, 0x61, !P0 ;  /* 0x000000612a00780c */ /* 0x000fc600047a1670 */
[----:B------:R0:W-:Y:S01]  /*e500*/  @!P2 STG.E.U8 desc[UR14][R28.64+0x61], R9 ;  /* 0x000061091c00a986 */ /* 0x0001e2000c10110e */
[----:B------:R-:W-:-:S03]  /*e510*/  ISETP.LT.OR P2, PT, R42, 0x6a, !P1 ;  /* 0x0000006a2a00780c */ /* 0x000fc60004f41670 */
[----:B------:R1:W-:Y:S01]  /*e520*/  @!P3 STG.E.U8 desc[UR14][R28.64+0x60], R7 ;  /* 0x000060071c00b986 */ /* 0x0003e2000c10110e */
[----:B------:R-:W-:Y:S02]  /*e530*/  ISETP.LT.OR P3, PT, R42, 0x69, !P1 ;  /* 0x000000692a00780c */ /* 0x000fe40004f61670 */
[----:B------:R-:W-:Y:S01]  /*e540*/  F2FP.SATFINITE.E5M2.F32.PACK_AB_MERGE_C R13, RZ, R4, RZ ;  /* 0x00000004ff0d723e */ /* 0x000fe200048060ff */
[----:B------:R1:W-:Y:S01]  /*e550*/  @!P6 STG.E.U8 desc[UR14][R30.64+0x61], R5 ;  /* 0x000061051e00e986 */ /* 0x0003e2000c10110e */
[----:B0-----:R-:W-:-:S03]  /*e560*/  F2FP.SATFINITE.E5M2.F32.PACK_AB_MERGE_C R9, RZ, R3, RZ ;  /* 0x00000003ff09723e */ /* 0x001fc600048060ff */
[----:B------:R-:W-:Y:S01]  /*e570*/  @!P5 STG.E.U8 desc[UR14][R30.64+0x60], R13 ;  /* 0x0000600d1e00d986 */ /* 0x000fe2000c10110e */
[----:B-1----:R-:W-:-:S03]  /*e580*/  F2FP.SATFINITE.E5M2.F32.PACK_AB_MERGE_C R7, RZ, R2, RZ ;  /* 0x00000002ff07723e */ /* 0x002fc600048060ff */
[----:B------:R-:W-:Y:S01]  /*e590*/  @!P2 STG.E.U8 desc[UR14][R28.64+0x69], R9 ;  /* 0x000069091c00a986 */ /* 0x000fe2000c10110e */
[C---:B------:R-:W-:Y:S02]  /*e5a0*/  ISETP.LT.OR P5, PT, R42.reuse, 0x69, !P0 ;  /* 0x000000692a00780c */ /* 0x040fe400047a1670 */
[C---:B------:R-:W-:Y:S01]  /*e5b0*/  ISETP.LT.OR P6, PT, R42.reuse, 0x6a, !P0 ;  /* 0x0000006a2a00780c */ /* 0x040fe200047c1670 */
[----:B------:R0:W-:Y:S01]  /*e5c0*/  @!P3 STG.E.U8 desc[UR14][R28.64+0x68], R7 ;  /* 0x000068071c00b986 */ /* 0x0001e2000c10110e */
[----:B------:R-:W-:Y:S01]  /*e5d0*/  ISETP.LT.OR P2, PT, R42, 0x72, !P1 ;  /* 0x000000722a00780c */ /* 0x000fe20004f41670 */
[----:B------:R-:W-:Y:S01]  /*e5e0*/  FMUL R2, R218, UR20 ;  /* 0x00000014da027c20 */ /* 0x000fe20008400000 */
[----:B------:R-:W-:Y:S02]  /*e5f0*/  ISETP.LT.OR P3, PT, R42, 0x71, !P1 ;  /* 0x000000712a00780c */ /* 0x000fe40004f61670 */
[----:B------:R-:W-:Y:S02]  /*e600*/  F2FP.SATFINITE.E5M2.F32.PACK_AB_MERGE_C R11, RZ, R0, RZ ;  /* 0x00000000ff0b723e */ /* 0x000fe400048060ff */
[----:B------:R-:W-:-:S03]  /*e610*/  F2FP.SATFINITE.E5M2.F32.PACK_AB_MERGE_C R5, RZ, R2, RZ ;  /* 0x00000002ff05723e */ /* 0x000fc600048060ff */
[----:B------:R-:W-:Y:S01]  /*e620*/  @!P5 STG.E.U8 desc[UR14][R30.64+0x68], R11 ;  /* 0x0000680b1e00d986 */ /* 0x000fe2000c10110e */
[----:B------:R-:W-:-:S03]  /*e630*/  ISETP.LT.OR P5, PT, R42, 0x71, !P0 ;  /* 0x000000712a00780c */ /* 0x000fc600047a1670 */
[----:B------:R-:W-:Y:S01]  /*e640*/  @!P6 STG.E.U8 desc[UR14][R30.64+0x69], R5 ;  /* 0x000069051e00e986 */ /* 0x000fe2000c10110e */
[----:B------:R-:W-:Y:S01]  /*e650*/  ISETP.LT.OR P6, PT, R42, 0x72, !P0 ;  /* 0x000000722a00780c */ /* 0x000fe200047c1670 */
[----:B--2---:R-:W-:Y:S01]  /*e660*/  FMUL R0, R220, UR20 ;  /* 0x00000014dc007c20 */ /* 0x004fe20008400000 */
[----:B------:R-:W-:-:S04]  /*e670*/  FMUL R3, R221, UR20 ;  /* 0x00000014dd037c20 */ /* 0x000fc80008400000 */
[----:B0-----:R-:W-:Y:S02]  /*e680*/  F2FP.SATFINITE.E5M2.F32.PACK_AB_MERGE_C R7, RZ, R0, RZ ;  /* 0x00000000ff07723e */ /* 0x001fe400048060ff */
[----:B------:R-:W-:Y:S01]  /*e690*/  F2FP.SATFINITE.E5M2.F32.PACK_AB_MERGE_C R9, RZ, R3, RZ ;  /* 0x00000003ff09723e */ /* 0x000fe200048060ff */
[----:B------:R-:W-:Y:S02]  /*e6a0*/  FMUL R0, R223, UR20 ;  /* 0x00000014df007c20 */ /* 0x000fe40008400000 */
[----:B------:R0:W-:Y:S01]  /*e6b0*/  @!P3 STG.E.U8 desc[UR14][R28.64+0x70], R7 ;  /* 0x000070071c00b986 */ /* 0x0001e2000c10110e */
[----:B------:R-:W-:-:S03]  /*e6c0*/  ISETP.LT.OR P3, PT, R42, 0x79, !P0 ;  /* 0x000000792a00780c */ /* 0x000fc60004761670 */
[----:B------:R1:W-:Y:S01]  /*e6d0*/  @!P2 STG.E.U8 desc[UR14][R28.64+0x71], R9 ;  /* 0x000071091c00a986 */ /* 0x0003e2000c10110e */
[C---:B------:R-:W-:Y:S02]  /*e6e0*/  ISETP.LT.OR P2, PT, R42.reuse, 0x79, !P1 ;  /* 0x000000792a00780c */ /* 0x040fe40004f41670 */
[----:B------:R-:W-:Y:S02]  /*e6f0*/  ISETP.LT.OR P1, PT, R42, 0x7a, !P1 ;  /* 0x0000007a2a00780c */ /* 0x000fe40004f21670 */
[----:B------:R-:W-:Y:S01]  /*e700*/  F2FP.SATFINITE.E5M2.F32.PACK_AB_MERGE_C R13, RZ, R0, RZ ;  /* 0x00000000ff0d723e */ /* 0x000fe200048060ff */
[----:B------:R-:W-:Y:S01]  /*e710*/  FMUL R0, R222, UR20 ;  /* 0x00000014de007c20 */ /* 0x000fe20008400000 */
[----:B------:R-:W-:Y:S01]  /*e720*/  ISETP.LT.OR P0, PT, R42, 0x7a, !P0 ;  /* 0x0000007a2a00780c */ /* 0x000fe20004701670 */
[----:B------:R-:W-:-:S03]  /*e730*/  FMUL R2, R224, UR20 ;  /* 0x00000014e0027c20 */ /* 0x000fc60008400000 */
[----:B0-----:R-:W-:Y:S02]  /*e740*/  F2FP.SATFINITE.E5M2.F32.PACK_AB_MERGE_C R7, RZ, R0, RZ ;  /* 0x00000000ff07723e */ /* 0x001fe400048060ff */
[----:B-1----:R-:W-:Y:S01]  /*e750*/  F2FP.SATFINITE.E5M2.F32.PACK_AB_MERGE_C R9, RZ, R2, RZ ;  /* 0x00000002ff09723e */ /* 0x002fe200048060ff */
[----:B---3--:R-:W-:Y:S01]  /*e760*/  FMUL R3, R225, UR20 ;  /* 0x00000014e1037c20 */ /* 0x008fe20008400000 */
[----:B----4-:R-:W-:Y:S01]  /*e770*/  FMUL R4, R227, UR20 ;  /* 0x00000014e3047c20 */ /* 0x010fe20008400000 */
[----:B------:R-:W-:-:S03]  /*e780*/  FMUL R5, R226, UR20 ;  /* 0x00000014e2057c20 */ /* 0x000fc60008400000 */
[----:B------:R-:W-:Y:S02]  /*e790*/  F2FP.SATFINITE.E5M2.F32.PACK_AB_MERGE_C R3, RZ, R3, RZ ;  /* 0x00000003ff03723e */ /* 0x000fe400048060ff */
[----:B------:R-:W-:Y:S02]  /*e7a0*/  F2FP.SATFINITE.E5M2.F32.PACK_AB_MERGE_C R11, RZ, R4, RZ ;  /* 0x00000004ff0b723e */ /* 0x000fe400048060ff */
[----:B------:R-:W-:Y:S01]  /*e7b0*/  F2FP.SATFINITE.E5M2.F32.PACK_AB_MERGE_C R5, RZ, R5, RZ ;  /* 0x00000005ff05723e */ /* 0x000fe200048060ff */
[----:B------:R0:W-:Y:S04]  /*e7c0*/  @!P5 STG.E.U8 desc[UR14][R30.64+0x70], R13 ;  /* 0x0000700d1e00d986 */ /* 0x0001e8000c10110e */
[----:B------:R0:W-:Y:S04]  /*e7d0*/  @!P6 STG.E.U8 desc[UR14][R30.64+0x71], R7 ;  /* 0x000071071e00e986 */ /* 0x0001e8000c10110e */
[----:B------:R0:W-:Y:S04]  /*e7e0*/  @!P2 STG.E.U8 desc[UR14][R28.64+0x78], R9 ;  /* 0x000078091c00a986 */ /* 0x0001e8000c10110e */
[----:B------:R0:W-:Y:S04]  /*e7f0*/  @!P1 STG.E.U8 desc[UR14][R28.64+0x79], R3 ;  /* 0x000079031c009986 */ /* 0x0001e8000c10110e */
[----:B------:R0:W-:Y:S04]  /*e800*/  @!P3 STG.E.U8 desc[UR14][R30.64+0x78], R11 ;  /* 0x0000780b1e00b986 */ /* 0x0001e8000c10110e */
[----:B------:R0:W-:Y:S02]  /*e810*/  @!P0 STG.E.U8 desc[UR14][R30.64+0x79], R5 ;  /* 0x000079051e008986 */ /* 0x0001e4000c10110e */
.L_x_293:
[----:B------:R-:W-:Y:S05]  /*e820*/  BSYNC B0 ;  /* 0x0000000000007941 */ /* 0x000fea0003800000 */
.L_x_35:
[----:B0----5:R-:W2:Y:S04]  /*e830*/  LDL.LU R3, [R1+0x78] ;  /* 0x0000780001037983 */ /* 0x021ea80000300800 */
[----:B------:R-:W2:Y:S01]  /*e840*/  LDL.LU R2, [R1+0x7c] ;  /* 0x00007c0001027983 */ /* 0x000ea20000300800 */
[----:B------:R-:W-:Y:S01]  /*e850*/  ULDC UR6, c[0x0][0xc] ;  /* 0x0000030000067ab9 */ /* 0x000fe20000000800 */
[----:B------:R-:W-:Y:S01]  /*e860*/  ULDC UR7, c[0x0][0x10] ;  /* 0x0000040000077ab9 */ /* 0x000fe20000000800 */
[----:B------:R-:W2:Y:S01]  /*e870*/  LDC R5, c[0x0][0x14] ;  /* 0x00000500ff057b82 */ /* 0x000ea20000000800 */
[----:B------:R-:W-:Y:S01]  /*e880*/  UIMAD.WIDE.U32 UR6, UR6, UR7, URZ ;  /* 0x00000007060672a5 */ /* 0x000fe2000f8e003f */
[----:B------:R-:W-:Y:S01]  /*e890*/  PRMT R0, RZ, 0x7610, R0 ;  /* 0x00007610ff007816 */ /* 0x000fe20000000000 */
[----:B------:R-:W-:-:S04]  /*e8a0*/  UMOV UR12, 0xffffffff ;  /* 0xffffffff000c7882 */ /* 0x000fc80000000000 */
[----:B--2---:R-:W-:-:S04]  /*e8b0*/  IMAD.WIDE.U32 R2, R5, UR6, R2 ;  /* 0x0000000605027c25 */ /* 0x004fc8000f8e0002 */
[----:B------:R-:W-:Y:S01]  /*e8c0*/  IMAD R5, R5, UR7, RZ ;  /* 0x0000000705057c24 */ /* 0x000fe2000f8e02ff */
[----:B------:R-:W-:Y:S01]  /*e8d0*/  ULDC.64 UR6, c[0x0][0x650] ;  /* 0x0001940000067ab9 */ /* 0x000fe20000000a00 */
[----:B------:R-:W-:Y:S01]  /*e8e0*/  IMAD.MOV.U32 R19, RZ, RZ, R2 ;  /* 0x000000ffff137224 */ /* 0x000fe200078e0002 */
[----:B------:R-:W-:Y:S01]  /*e8f0*/  ISETP.GE.U32.AND P0, PT, R2, UR6, PT ;  /* 0x0000000602007c0c */ /* 0x000fe2000bf06070 */
[----:B------:R-:W-:Y:S02]  /*e900*/  IMAD.IADD R22, R3, 0x1, R5 ;  /* 0x0000000103167824 */ /* 0x000fe400078e0205 */
[----:B------:R-:W-:-:S03]  /*e910*/  IMAD.MOV.U32 R2, RZ, RZ, -0x1 ;  /* 0xffffffffff027424 */ /* 0x000fc600078e00ff */
[----:B------:R0:W-:Y:S01]  /*e920*/  STL [R1+0x78], R22 ;  /* 0x0000781601007387 */ /* 0x0001e20000100800 */
[----:B------:R-:W-:-:S03]  /*e930*/  ISETP.GE.U32.AND.EX P0, PT, R22, UR7, PT, P0 ;  /* 0x0000000716007c0c */ /* 0x000fc6000bf06100 */
[----:B------:R0:W-:Y:S04]  /*e940*/  STL [R1+0x7c], R19 ;  /* 0x00007c1301007387 */ /* 0x0001e80000100800 */
[----:B------:R0:W-:Y:S06]  /*e950*/  STL [R1+0x80], R2 ;  /* 0x0000800201007387 */ /* 0x0001ec0000100800 */
[----:B------:R-:W-:Y:S05]  /*e960*/  @P0 BRA `(.L_x_294) ;  /* 0x00000004006c0947 */ /* 0x000fea0003800000 */
[----:B------:R-:W2:Y:S01]  /*e970*/  S2R R14, SR_CTAID.X ;  /* 0x00000000000e7919 */ /* 0x000ea20000002500 */
[----:B------:R-:W5:Y:S01]  /*e980*/  LDC.64 R8, c[0x0][0x628] ;  /* 0x00018a00ff087b82 */ /* 0x000f620000000a00 */
[----:B------:R-:W-:Y:S01]  /*e990*/  ULDC UR6, c[0x0][0x150] ;  /* 0x0000540000067ab9 */ /* 0x000fe20000000800 */
[----:B------:R-:W-:Y:S01]  /*e9a0*/  IMAD.MOV.U32 R6, RZ, RZ, R19 ;  /* 0x000000ffff067224 */ /* 0x000fe200078e0013 */
[----:B------:R-:W0:Y:S01]  /*e9b0*/  S2R R16, SR_CTAID.Y ;  /* 0x0000000000107919 */ /* 0x000e220000002600 */
[----:B------:R-:W-:-:S04]  /*e9c0*/  IMAD.MOV.U32 R7, RZ, RZ, R22 ;  /* 0x000000ffff077224 */ /* 0x000fc800078e0016 */
[----:B------:R-:W0:Y:S08]  /*e9d0*/  LDC R17, c[0x0][0x144] ;  /* 0x00005100ff117b82 */ /* 0x000e300000000800 */
[----:B------:R-:W0:Y:S08]  /*e9e0*/  LDC R10, c[0x0][0x630] ;  /* 0x00018c00ff0a7b82 */ /* 0x000e300000000800 */
[----:B------:R-:W0:Y:S01]  /*e9f0*/  LDC.64 R12, c[0x0][0x620] ;  /* 0x00018800ff0c7b82 */ /* 0x000e220000000a00 */
[----:B-----5:R-:W-:-:S04]  /*ea00*/  ISETP.NE.U32.AND P0, PT, R8, RZ, PT ;  /* 0x000000ff0800720c */ /* 0x020fc80003f05070 */
[----:B------:R-:W-:Y:S02]  /*ea10*/  ISETP.NE.AND.EX P0, PT, R9, RZ, PT, P0 ;  /* 0x000000ff0900720c */ /* 0x000fe40003f05300 */
[----:B--2---:R-:W-:-:S05]  /*ea20*/  I2FP.F32.U32 R0, R14 ;  /* 0x0000000e00007245 */ /* 0x004fca0000201000 */
[----:B------:R-:W-:-:S04]  /*ea30*/  FMUL R0, R0, UR6 ;  /* 0x0000000600007c20 */ /* 0x000fc80008400000 */
[----:B------:R2:W0:Y:S02]  /*ea40*/  F2I.U32.TRUNC.NTZ R15, R0 ;  /* 0x00000000000f7305 */ /* 0x000424000020f000 */
[----:B------:R-:W-:Y:S05]  /*ea50*/  @!P0 BRA `(.L_x_295) ;  /* 0x0000000000288947 */ /* 0x000fea0003800000 */
[----:B--2---:R-:W2:Y:S02]  /*ea60*/  LDC R0, c[0x0][0x634] ;  /* 0x00018d00ff007b82 */ /* 0x004ea40000000800 */
[----:B--2---:R-:W-:-:S05]  /*ea70*/  IADD3 R7, P0, R19, R0, RZ ;  /* 0x0000000013077210 */ /* 0x004fca0007f1e0ff */
[----:B------:R-:W-:-:S04]  /*ea80*/  IMAD.X R11, RZ, RZ, R22, P0 ;  /* 0x000000ffff0b7224 */ /* 0x000fc800000e0616 */
[----:B0-----:R-:W-:-:S04]  /*ea90*/  IMAD.WIDE.U32 R2, R11, R8, RZ ;  /* 0x000000080b027225 */ /* 0x001fc800078e00ff */
[----:B------:R-:W-:-:S04]  /*eaa0*/  IMAD.WIDE.U32 R4, P0, R7, R9, R2 ;  /* 0x0000000907047225 */ /* 0x000fc80007800002 */
[----:B------:R-:W-:-:S04]  /*eab0*/  IMAD.WIDE.U32 R2, R7, R8, RZ ;  /* 0x0000000807027225 */ /* 0x000fc800078e00ff */
[----:B------:R-:W-:Y:S01]  /*eac0*/  IMAD.X R7, RZ, RZ, RZ, P0 ;  /* 0x000000ffff077224 */ /* 0x000fe200000e06ff */
[----:B------:R-:W-:Y:S01]  /*ead0*/  IADD3 RZ, P0, R3, R4, RZ ;  /* 0x0000000403ff7210 */ /* 0x000fe20007f1e0ff */
[----:B------:R-:W-:-:S04]  /*eae0*/  IMAD.MOV.U32 R6, RZ, RZ, R5 ;  /* 0x000000ffff067224 */ /* 0x000fc800078e0005 */
[----:B------:R-:W-:-:S08]  /*eaf0*/  IMAD.WIDE.U32.X R6, R11, R9, R6, P0 ;  /* 0x000000090b067225 */ /* 0x000fd000000e0406 */
.L_x_295:
[-CC-:B0-----:R-:W-:Y:S01]  /*eb00*/  SHF.R.U64 R24, R6, R10.reuse, R7.reuse ;  /* 0x0000000a06187219 */ /* 0x181fe20000001207 */
[----:B------:R-:W0:Y:S01]  /*eb10*/  LDC.64 R20, c[0x0][0x640] ;  /* 0x00019000ff147b82 */ /* 0x000e220000000a00 */
[----:B--2---:R-:W-:Y:S01]  /*eb20*/  SHF.R.U32.HI R0, RZ, R10, R7 ;  /* 0x0000000aff007219 */ /* 0x004fe20000011607 */
[----:B------:R-:W-:Y:S01]  /*eb30*/  IMAD.MOV.U32 R2, RZ, RZ, R19 ;  /* 0x000000ffff027224 */ /* 0x000fe200078e0013 */
[----:B------:R-:W-:Y:S01]  /*eb40*/  IADD3 R5, P0, RZ, -R24, RZ ;  /* 0x80000018ff057210 */ /* 0x000fe20007f1e0ff */
[----:B------:R-:W-:Y:S01]  /*eb50*/  IMAD.MOV R15, RZ, RZ, -R15 ;  /* 0x000000ffff0f7224 */ /* 0x000fe200078e0a0f */
[----:B------:R-:W-:Y:S01]  /*eb60*/  ULDC UR6, c[0x0][0x154] ;  /* 0x0000550000067ab9 */ /* 0x000fe20000000800 */
[----:B------:R-:W-:Y:S02]  /*eb70*/  IMAD.MOV.U32 R7, RZ, RZ, 0x1 ;  /* 0x00000001ff077424 */ /* 0x000fe400078e00ff */
[----:B------:R-:W2:Y:S01]  /*eb80*/  LDC R4, c[0x0][0x618] ;  /* 0x00018600ff047b82 */ /* 0x000ea20000000800 */
[----:B------:R-:W-:-:S02]  /*eb90*/  IMAD.X R3, RZ, RZ, ~R0, P0 ;  /* 0x000000ffff037224 */ /* 0x000fc400000e0e00 */
[----:B------:R-:W-:Y:S02]  /*eba0*/  IMAD R15, R17, R15, R14 ;  /* 0x0000000f110f7224 */ /* 0x000fe400078e020e */
[-C--:B------:R-:W-:Y:S02]  /*ebb0*/  IMAD R0, R3, R12.reuse, RZ ;  /* 0x0000000c03007224 */ /* 0x080fe400078e02ff */
[----:B------:R-:W-:Y:S01]  /*ebc0*/  IMAD.MOV.U32 R3, RZ, RZ, R22 ;  /* 0x000000ffff037224 */ /* 0x000fe200078e0016 */
[----:B------:R-:W5:Y:S01]  /*ebd0*/  LDC R6, c[0x0][0x608] ;  /* 0x00018200ff067b82 */ /* 0x000f620000000800 */
[----:B------:R-:W-:-:S04]  /*ebe0*/  IMAD.WIDE.U32 R2, R5, R12, R2 ;  /* 0x0000000c05027225 */ /* 0x000fc800078e0002 */
[----:B------:R-:W-:-:S03]  /*ebf0*/  IMAD R5, R5, R13, R0 ;  /* 0x0000000d05057224 */ /* 0x000fc600078e0200 */
[----:B------:R-:W1:Y:S01]  /*ec00*/  LDC R18, c[0x0][0x658] ;  /* 0x00019600ff127b82 */ /* 0x000e620000000800 */
[----:B------:R-:W-:Y:S01]  /*ec10*/  I2FP.F32.U32 R0, R16 ;  /* 0x0000001000007245 */ /* 0x000fe20000201000 */
[----:B------:R-:W-:Y:S01]  /*ec20*/  IMAD.IADD R3, R3, 0x1, R5 ;  /* 0x0000000103037824 */ /* 0x000fe200078e0205 */
[----:B0-----:R-:W-:Y:S01]  /*ec30*/  ISETP.NE.U32.AND P0, PT, R20, RZ, PT ;  /* 0x000000ff1400720c */ /* 0x001fe20003f05070 */
[----:B------:R-:W-:Y:S02]  /*ec40*/  IMAD.MOV.U32 R5, RZ, RZ, -0x1 ;  /* 0xffffffffff057424 */ /* 0x000fe400078e00ff */
[----:B------:R-:W-:Y:S02]  /*ec50*/  FMUL R0, R0, UR6 ;  /* 0x0000000600007c20 */ /* 0x000fe40008400000 */
[----:B------:R-:W0:Y:S01]  /*ec60*/  LDC R13, c[0x0][0x148] ;  /* 0x00005200ff0d7b82 */ /* 0x000e220000000800 */
[----:B--2---:R-:W-:Y:S01]  /*ec70*/  SHF.R.U64 R10, R2, R4, R3 ;  /* 0x00000004020a7219 */ /* 0x004fe20000001203 */
[----:B------:R2:W0:Y:S01]  /*ec80*/  F2I.U32.TRUNC.NTZ R12, R0 ;  /* 0x00000000000c7305 */ /* 0x000422000020f000 */
[----:B------:R-:W-:-:S02]  /*ec90*/  ISETP.NE.AND.EX P0, PT, R21, RZ, PT, P0 ;  /* 0x000000ff1500720c */ /* 0x000fc40003f05300 */
[----:B------:R-:W-:-:S03]  /*eca0*/  SHF.R.U32.HI R3, RZ, R4, R3 ;  /* 0x00000004ff037219 */ /* 0x000fc60000011603 */
[----:B------:R-:W0:Y:S01]  /*ecb0*/  LDC R14, c[0x0][0x600] ;  /* 0x00018000ff0e7b82 */ /* 0x000e220000000800 */
[-CC-:B-----5:R-:W-:Y:S02]  /*ecc0*/  SHF.R.U64 R8, R10, R6.reuse, R3.reuse ;  /* 0x000000060a087219 */ /* 0x1a0fe40000001203 */
[----:B------:R-:W-:-:S05]  /*ecd0*/  SHF.R.U32.HI R3, RZ, R6, R3 ;  /* 0x00000006ff037219 */ /* 0x000fca0000011603 */
[----:B------:R-:W0:Y:S01]  /*ece0*/  LDC R19, c[0x0][0x648] ;  /* 0x00019200ff137b82 */ /* 0x000e220000000800 */
[-CC-:B-1----:R-:W-:Y:S02]  /*ecf0*/  SHF.R.U64 R11, R8, R18.reuse, R3.reuse ;  /* 0x00000012080b7219 */ /* 0x182fe40000001203 */
[-C--:B------:R-:W-:Y:S02]  /*ed00*/  SHF.L.U32 R5, R5, R18.reuse, RZ ;  /* 0x0000001205057219 */ /* 0x080fe400000006ff */
[-C--:B------:R-:W-:Y:S01]  /*ed10*/  SHF.R.U32.HI R3, RZ, R18.reuse, R3 ;  /* 0x00000012ff037219 */ /* 0x080fe20000011603 */
[----:B------:R-:W-:Y:S01]  /*ed20*/  IMAD.MOV.U32 R2, RZ, RZ, R11 ;  /* 0x000000ffff027224 */ /* 0x000fe200078e000b */
[----:B------:R-:W-:Y:S01]  /*ed30*/  SHF.L.U32 R40, R7, R18, RZ ;  /* 0x0000001207287219 */ /* 0x000fe200000006ff */
[----:B------:R-:W1:Y:S01]  /*ed40*/  LDC R22, c[0x0][0x638] ;  /* 0x00018e00ff167b82 */ /* 0x000e620000000800 */
[----:B------:R-:W-:-:S07]  /*ed50*/  LOP3.LUT R17, RZ, R5, RZ, 0x33, !PT ;  /* 0x00000005ff117212 */ /* 0x000fce00078e33ff */
[----:B------:R-:W0:Y:S01]  /*ed60*/  LDC R23, c[0x0][0x610] ;  /* 0x00018400ff177b82 */ /* 0x000e220000000800 */
[----:B--2---:R-:W-:Y:S05]  /*ed70*/  @!P0 BRA `(.L_x_296) ;  /* 0x0000000000288947 */ /* 0x004fea0003800000 */
[----:B------:R-:W2:Y:S02]  /*ed80*/  LDC R0, c[0x0][0x64c] ;  /* 0x00019300ff007b82 */ /* 0x000ea40000000800 */
[----:B--2---:R-:W-:-:S05]  /*ed90*/  IADD3 R7, P0, R11, R0, RZ ;  /* 0x000000000b077210 */ /* 0x004fca0007f1e0ff */
        /* <DEDUP_REMOVED lines=8> */
.L_x_296:
[----:B0-----:R-:W-:Y:S01]  /*ee20*/  SHF.R.U64 R0, R2, R19, R3 ;  /* 0x0000001302007219 */ /* 0x001fe20000001203 */
[----:B------:R-:W-:Y:S01]  /*ee30*/  VIADD R3, R14, 0xffffffff ;  /* 0xffffffff0e037836 */ /* 0x000fe20000000000 */
[----:B------:R-:W-:Y:S01]  /*ee40*/  LOP3.LUT R5, R8, R17, RZ, 0xc0, !PT ;  /* 0x0000001108057212 */ /* 0x000fe200078ec0ff */
[----:B------:R-:W-:Y:S01]  /*ee50*/  IMAD.MOV R12, RZ, RZ, -R12 ;  /* 0x000000ffff0c7224 */ /* 0x000fe200078e0a0c */
[----:B------:R-:W-:Y:S01]  /*ee60*/  R2UR UR12, R24 ;  /* 0x00000000180c72ca */ /* 0x000fe200000e0000 */
[----:B------:R-:W-:Y:S01]  /*ee70*/  IMAD.MOV R2, RZ, RZ, -R0 ;  /* 0x000000ffff027224 */ /* 0x000fe200078e0a00 */
[----:B------:R-:W-:Y:S01]  /*ee80*/  LOP3.LUT R3, R10, R3, RZ, 0xc0, !PT ;  /* 0x000000030a037212 */ /* 0x000fe200078ec0ff */
[----:B------:R-:W-:Y:S02]  /*ee90*/  IMAD R40, R40, R0, R5 ;  /* 0x0000000028287224 */ /* 0x000fe400078e0205 */
[----:B------:R-:W-:Y:S02]  /*eea0*/  @P4 IMAD R15, R13, R12, R16 ;  /* 0x0000000c0d0f4224 */ /* 0x000fe400078e0210 */
[----:B-1----:R-:W-:-:S02]  /*eeb0*/  IMAD R0, R2, R22, R11 ;  /* 0x0000001602007224 */ /* 0x002fc400078e020b */
[----:B------:R-:W-:Y:S02]  /*eec0*/  IMAD R40, R40, R23, R15 ;  /* 0x0000001728287224 */ /* 0x000fe400078e020f */
[----:B------:R-:W-:Y:S02]  /*eed0*/  IMAD R3, R0, R14, R3 ;  /* 0x0000000e00037224 */ /* 0x000fe400078e0203 */
[----:B------:R-:W-:-:S03]  /*eee0*/  IMAD.MOV.U32 R0, RZ, RZ, 0x1 ;  /* 0x00000001ff007424 */ /* 0x000fc600078e00ff */
[----:B------:R-:W-:Y:S02]  /*eef0*/  SEL R2, R3, R40, !P4 ;  /* 0x0000002803027207 */ /* 0x000fe40006000000 */
[----:B------:R-:W-:-:S03]  /*ef00*/  SEL R40, R40, R3, !P4 ;  /* 0x0000000328287207 */ /* 0x000fc60006000000 */
[----:B------:R2:W-:Y:S04]  /*ef10*/  STL [R1+0x80], R2 ;  /* 0x0000800201007387 */ /* 0x0005e80000100800 */
.L_x_294:
[----:B------:R-:W-:Y:S01]  /*ef20*/  UIADD3 UR5, UR9, UR5, URZ ;  /* 0x0000000509057290 */ /* 0x000fe2000fffe03f */
[----:B------:R0:W-:Y:S01]  /*ef30*/  STL [R1+0x84], R40 ;  /* 0x0000842801007387 */ /* 0x0001e20000100800 */
[----:B------:R-:W-:Y:S02]  /*ef40*/  LOP3.LUT P0, RZ, R0, 0xff, RZ, 0xc0, !PT ;  /* 0x000000ff00ff7812 */ /* 0x000fe4000780c0ff */
[----:B------:R-:W-:Y:S02]  /*ef50*/  USHF.R.U32.HI UR6, URZ, 0x2, UR5 ;  /* 0x000000023f067899 */ /* 0x000fe40008011605 */
[----:B------:R-:W-:Y:S02]  /*ef60*/  UISETP.GT.U32.AND UP0, UPT, UR5, 0x3, UPT ;  /* 0x000000030500788c */ /* 0x000fe4000bf04070 */
[----:B------:R-:W-:Y:S02]  /*ef70*/  ULOP3.LUT UR6, UR6, 0x1, URZ, 0xc0, !UPT ;  /* 0x0000000106067892 */ /* 0x000fe4000f8ec03f */
[----:B------:R-:W-:-:S02]  /*ef80*/  UISETP.LT.U32.AND UP0, UPT, UR9, 0x4, UP0 ;  /* 0x000000040900788c */ /* 0x000fc40008701070 */
[----:B------:R-:W-:Y:S02]  /*ef90*/  UISETP.NE.U32.AND UP1, UPT, UR6, 0x1, UPT ;  /* 0x000000010600788c */ /* 0x000fe4000bf25070 */
[----:B------:R-:W-:Y:S02]  /*efa0*/  USEL UR7, URZ, 0x1, !UP0 ;  /* 0x000000013f077887 */ /* 0x000fe4000c000000 */
[----:B------:R-:W-:Y:S02]  /*efb0*/  UISETP.GT.U32.AND UP1, UPT, UR9, 0x3, !UP1 ;  /* 0x000000030900788c */ /* 0x000fe4000cf24070 */
[----:B------:R-:W-:Y:S02]  /*efc0*/  ULOP3.LUT UR5, UR5, 0x3, URZ, 0xc0, !UPT ;  /* 0x0000000305057892 */ /* 0x000fe4000f8ec03f */
[----:B------:R-:W-:-:S04]  /*efd0*/  USEL UR6, URZ, 0x1, !UP1 ;  /* 0x000000013f067887 */ /* 0x000fc8000c800000 */
[----:B------:R-:W-:Y:S01]  /*efe0*/  ULOP3.LUT UR4, UR6, UR4, UR7, 0x96, !UPT ;  /* 0x0000000406047292 */ /* 0x000fe2000f8e9607 */
[----:B0-----:R-:W-:Y:S11]  /*eff0*/  @P0 BRA `(.L_x_297) ;  /* 0xffffff2000bc0947 */ /* 0x001ff6000383ffff */
[----:B------:R-:W-:Y:S05]  /*f000*/  EXIT ;  /* 0x000000000000794d */ /* 0x000fea0003800000 */
.L_x_7:
[----:B------:R-:W2:Y:S01]  /*f010*/  LDL R18, [R1+0x7c] ;  /* 0x00007c0001127983 */ /* 0x000ea20000100800 */
[----:B------:R-:W-:-:S03]  /*f020*/  ULDC.64 UR4, c[0x0][0x650] ;  /* 0x0001940000047ab9 */ /* 0x000fc60000000a00 */
[----:B------:R-:W3:Y:S01]  /*f030*/  LDL R22, [R1+0x78] ;  /* 0x0000780001167983 */ /* 0x000ee20000100800 */
[----:B------:R-:W-:Y:S01]  /*f040*/  PRMT R4, RZ, 0x7610, R4 ;  /* 0x00007610ff047816 */ /* 0x000fe20000000004 */
[----:B------:R-:W-:Y:S02]  /*f050*/  IMAD.MOV.U32 R5, RZ, RZ, -0x1 ;  /* 0xffffffffff057424 */ /* 0x000fe400078e00ff */
[----:B------:R-:W-:Y:S02]  /*f060*/  IMAD.MOV.U32 R14, RZ, RZ, -0x1 ;  /* 0xffffffffff0e7424 */ /* 0x000fe400078e00ff */
[----:B------:R-:W-:Y:S01]  /*f070*/  IMAD.MOV.U32 R6, RZ, RZ, -0x1 ;  /* 0xffffffffff067424 */ /* 0x000fe200078e00ff */
[----:B--2---:R-:W-:-:S04]  /*f080*/  ISETP.GE.U32.AND P0, PT, R18, UR4, PT ;  /* 0x0000000412007c0c */ /* 0x004fc8000bf06070 */
[----:B---3--:R-:W-:-:S13]  /*f090*/  ISETP.GE.U32.AND.EX P0, PT, R22, UR5, PT, P0 ;  /* 0x0000000516007c0c */ /* 0x008fda000bf06100 */
[----:B------:R-:W-:Y:S05]  /*f0a0*/  @P0 BRA `(.L_x_298) ;  /* 0x00000004002c0947 */ /* 0x000fea0003800000 */
        /* <DEDUP_REMOVED lines=18> */
.L_x_299:
[----:B------:R-:W1:Y:S01]  /*f1d0*/  LDC.64 R20, c[0x0][0x640] ;  /* 0x00019000ff147b82 */ /* 0x000e620000000a00 */
[-CC-:B------:R-:W-:Y:S01]  /*f1e0*/  SHF.R.U64 R15, R8, R10.reuse, R9.reuse ;  /* 0x0000000a080f7219 */ /* 0x180fe20000001209 */
[----:B------:R-:W-:Y:S01]  /*f1f0*/  IMAD.MOV.U32 R24, RZ, RZ, 0x1 ;  /* 0x00000001ff187424 */ /* 0x000fe200078e00ff */
[----:B------:R-:W-:Y:S02]  /*f200*/  SHF.R.U32.HI R4, RZ, R10, R9 ;  /* 0x0000000aff047219 */ /* 0x000fe40000011609 */
[----:B------:R-:W-:-:S03]  /*f210*/  IADD3 R7, P0, RZ, -R15, RZ ;  /* 0x8000000fff077210 */ /* 0x000fc60007f1e0ff */
[----:B------:R-:W2:Y:S02]  /*f220*/  LDC R8, c[0x0][0x618] ;  /* 0x00018600ff087b82 */ /* 0x000ea40000000800 */
[----:B------:R-:W-:Y:S02]  /*f230*/  IMAD.X R5, RZ, RZ, ~R4, P0 ;  /* 0x000000ffff057224 */ /* 0x000fe400000e0e04 */
[----:B------:R-:W-:Y:S02]  /*f240*/  IMAD.MOV.U32 R4, RZ, RZ, R18 ;  /* 0x000000ffff047224 */ /* 0x000fe400078e0012 */
[-C--:B------:R-:W-:Y:S02]  /*f250*/  IMAD R6, R5, R16.reuse, RZ ;  /* 0x0000001005067224 */ /* 0x080fe400078e02ff */
[----:B------:R-:W3:Y:S01]  /*f260*/  LDC R14, c[0x0][0x608] ;  /* 0x00018200ff0e7b82 */ /* 0x000ee20000000800 */
[----:B------:R-:W-:Y:S02]  /*f270*/  IMAD.MOV.U32 R5, RZ, RZ, R22 ;  /* 0x000000ffff057224 */ /* 0x000fe400078e0016 */
[----:B------:R-:W-:-:S05]  /*f280*/  IMAD.WIDE.U32 R4, R7, R16, R4 ;  /* 0x0000001007047225 */ /* 0x000fca00078e0004 */
[----:B0-----:R-:W0:Y:S01]  /*f290*/  LDC R19, c[0x0][0x658] ;  /* 0x00019600ff137b82 */ /* 0x001e220000000800 */
[----:B------:R-:W-:Y:S01]  /*f2a0*/  IMAD R7, R7, R17, R6 ;  /* 0x0000001107077224 */ /* 0x000fe200078e0206 */
[----:B-1----:R-:W-:Y:S01]  /*f2b0*/  ISETP.NE.U32.AND P0, PT, R20, RZ, PT ;  /* 0x000000ff1400720c */ /* 0x002fe20003f05070 */
[----:B------:R-:W-:Y:S02]  /*f2c0*/  IMAD.MOV.U32 R6, RZ, RZ, -0x1 ;  /* 0xffffffffff067424 */ /* 0x000fe400078e00ff */
[----:B------:R-:W-:Y:S01]  /*f2d0*/  IMAD.IADD R5, R5, 0x1, R7 ;  /* 0x0000000105057824 */ /* 0x000fe200078e0207 */
[----:B------:R-:W-:Y:S02]  /*f2e0*/  ISETP.NE.AND.EX P0, PT, R21, RZ, PT, P0 ;  /* 0x000000ff1500720c */ /* 0x000fe40003f05300 */
[----:B------:R-:W1:Y:S02]  /*f2f0*/  LDC R16, c[0x0][0x600] ;  /* 0x00018000ff107b82 */ /* 0x000e640000000800 */
[----:B--2---:R-:W-:-:S02]  /*f300*/  SHF.R.U64 R10, R4, R8, R5 ;  /* 0x00000008040a7219 */ /* 0x004fc40000001205 */
[----:B------:R-:W-:-:S04]  /*f310*/  SHF.R.U32.HI R5, RZ, R8, R5 ;  /* 0x00000008ff057219 */ /* 0x000fc80000011605 */
[----:B------:R-:W2:Y:S01]  /*f320*/  LDC R18, c[0x0][0x648] ;  /* 0x00019200ff127b82 */ /* 0x000ea20000000800 */
[-CC-:B---3--:R-:W-:Y:S02]  /*f330*/  SHF.R.U64 R17, R10, R14.reuse, R5.reuse ;  /* 0x0000000e0a117219 */ /* 0x188fe40000001205 */
[----:B------:R-:W-:-:S05]  /*f340*/  SHF.R.U32.HI R4, RZ, R14, R5 ;  /* 0x0000000eff047219 */ /* 0x000fca0000011605 */
[----:B------:R-:W3:Y:S01]  /*f350*/  LDC R22, c[0x0][0x638] ;  /* 0x00018e00ff167b82 */ /* 0x000ee20000000800 */
[-CC-:B0-----:R-:W-:Y:S02]  /*f360*/  SHF.R.U64 R14, R17, R19.reuse, R4.reuse ;  /* 0x00000013110e7219 */ /* 0x181fe40000001204 */
[-C--:B------:R-:W-:Y:S02]  /*f370*/  SHF.L.U32 R6, R6, R19.reuse, RZ ;  /* 0x0000001306067219 */ /* 0x080fe400000006ff */
[----:B------:R-:W-:Y:S01]  /*f380*/  SHF.R.U32.HI R5, RZ, R19, R4 ;  /* 0x00000013ff057219 */ /* 0x000fe20000011604 */
[----:B------:R-:W-:Y:S01]  /*f390*/  IMAD.MOV.U32 R4, RZ, RZ, R14 ;  /* 0x000000ffff047224 */ /* 0x000fe200078e000e */
[----:B------:R-:W-:Y:S01]  /*f3a0*/  LOP3.LUT R26, RZ, R6, RZ, 0x33, !PT ;  /* 0x00000006ff1a7212 */ /* 0x000fe200078e33ff */
[----:B------:R-:W0:Y:S01]  /*f3b0*/  LDC R23, c[0x0][0x610] ;  /* 0x00018400ff177b82 */ /* 0x000e220000000800 */
[----:B------:R-:W-:Y:S05]  /*f3c0*/  @!P0 BRA `(.L_x_300) ;  /* 0x0000000000288947 */ /* 0x000fea0003800000 */
        /* <DEDUP_REMOVED lines=10> */
.L_x_300:
[----:B--2---:R-:W-:Y:S01]  /*f470*/  SHF.R.U64 R4, R4, R18, R5 ;  /* 0x0000001204047219 */ /* 0x004fe20000001205 */
[----:B-1----:R-:W-:Y:S01]  /*f480*/  VIADD R7, R16, 0xffffffff ;  /* 0xffffffff10077836 */ /* 0x002fe20000000000 */
[----:B------:R-:W-:Y:S01]  /*f490*/  SHF.L.U32 R24, R24, R19, RZ ;  /* 0x0000001318187219 */ /* 0x000fe200000006ff */
[----:B------:R-:W-:Y:S01]  /*f4a0*/  @P4 IMAD R0, R11, R12, R2 ;  /* 0x0000000c0b004224 */ /* 0x000fe200078e0202 */
[----:B------:R-:W-:Y:S01]  /*f4b0*/  LOP3.LUT R3, R17, R26, RZ, 0xc0, !PT ;  /* 0x0000001a11037212 */ /* 0x000fe200078ec0ff */
[----:B------:R-:W-:Y:S01]  /*f4c0*/  IMAD.MOV R5, RZ, RZ, -R4 ;  /* 0x000000ffff057224 */ /* 0x000fe200078e0a04 */
[----:B------:R-:W-:Y:S01]  /*f4d0*/  LOP3.LUT R7, R10, R7, RZ, 0xc0, !PT ;  /* 0x000000070a077212 */ /* 0x000fe200078ec0ff */
[----:B------:R-:W-:Y:S02]  /*f4e0*/  IMAD.MOV.U32 R6, RZ, RZ, R15 ;  /* 0x000000ffff067224 */ /* 0x000fe400078e000f */
[----:B------:R-:W-:Y:S02]  /*f4f0*/  IMAD R3, R24, R4, R3 ;  /* 0x0000000418037224 */ /* 0x000fe400078e0203 */
[----:B---3--:R-:W-:-:S02]  /*f500*/  IMAD R2, R5, R22, R14 ;  /* 0x0000001605027224 */ /* 0x008fc400078e020e */
[----:B0-----:R-:W-:Y:S02]  /*f510*/  IMAD R0, R3, R23, R0 ;  /* 0x0000001703007224 */ /* 0x001fe400078e0200 */
[----:B------:R-:W-:Y:S02]  /*f520*/  IMAD R5, R2, R16, R7 ;  /* 0x0000001002057224 */ /* 0x000fe400078e0207 */
[----:B------:R-:W-:-:S03]  /*f530*/  IMAD.MOV.U32 R4, RZ, RZ, 0x1 ;  /* 0x00000001ff047424 */ /* 0x000fc600078e00ff */
[----:B------:R-:W-:Y:S02]  /*f540*/  SEL R14, R5, R0, !P4 ;  /* 0x00000000050e7207 */ /* 0x000fe40006000000 */
[----:B------:R-:W-:-:S07]  /*f550*/  SEL R5, R0, R5, !P4 ;  /* 0x0000000500057207 */ /* 0x000fce0006000000 */
.L_x_298:
[----:B------:R-:W-:-:S08]  /*f560*/  NOP ;  /* 0x0000000000007918 */ /* 0x000fd00000000000 */
[----:B0-----:R-:W0:-:S00]  /*f570*/  USETMAXREG.DEALLOC.CTAPOOL 0x28 ;  /* 0x00000028000079c8 */ /* 0x001e0000080e0500 */
[----:B------:R-:W-:-:S13]  /*f580*/  ISETP.NE.AND P0, PT, RZ, UR8, PT ;  /* 0x00000008ff007c0c */ /* 0x000fda000bf05270 */
[----:B------:R-:W-:Y:S05]  /*f590*/  @P0 EXIT ;  /* 0x000000000000094d */ /* 0x000fea0003800000 */
[----:B0-----:R-:W-:Y:S01]  /*f5a0*/  LOP3.LUT P0, RZ, R4, 0xff, RZ, 0xc0, !PT ;  /* 0x000000ff04ff7812 */ /* 0x001fe2000780c0ff */
[----:B------:R-:W-:Y:S02]  /*f5b0*/  IMAD.MOV.U32 R12, RZ, RZ, 0x1 ;  /* 0x00000001ff0c7424 */ /* 0x000fe400078e00ff */
[----:B------:R-:W-:-:S10]  /*f5c0*/  IMAD.MOV.U32 R11, RZ, RZ, RZ ;  /* 0x000000ffff0b7224 */ /* 0x000fd400078e00ff */
[----:B------:R-:W-:Y:S05]  /*f5d0*/  @!P0 BRA `(.L_x_301) ;  /* 0x0000000c00648947 */ /* 0x000fea0003800000 */
[----:B------:R-:W0:Y:S01]  /*f5e0*/  S2R R8, SR_CgaCtaId ;  /* 0x0000000000087919 */ /* 0x000e220000008800 */
[----:B------:R-:W-:Y:S01]  /*f5f0*/  ULDC UR4, c[0x0][0x28c] ;  /* 0x0000a30000047ab9 */ /* 0x000fe20000000800 */
[----:B------:R-:W-:Y:S01]  /*f600*/  ULDC UR6, c[0x0][0x658] ;  /* 0x0001960000067ab9 */ /* 0x000fe20000000800 */
[----:B------:R-:W-:Y:S01]  /*f610*/  UIADD3 UR10, UR4, 0x7f, URZ ;  /* 0x0000007f040a7890 */ /* 0x000fe2000fffe03f */
[----:B------:R-:W-:Y:S01]  /*f620*/  BSSY B0, `(.L_x_301) ;  /* 0x00000d4000007945 */ /* 0x000fe20003800000 */
[----:B------:R-:W-:Y:S01]  /*f630*/  UMOV UR7, 0xffffffff ;  /* 0xffffffff00077882 */ /* 0x000fe20000000000 */
[----:B------:R-:W-:Y:S01]  /*f640*/  ULDC UR5, c[0x0][0x600] ;  /* 0x0001800000057ab9 */ /* 0x000fe20000000800 */
[----:B------:R-:W-:Y:S01]  /*f650*/  UMOV UR9, 0x1 ;  /* 0x0000000100097882 */ /* 0x000fe20000000000 */
[----:B------:R-:W-:Y:S01]  /*f660*/  USHF.L.U32 UR7, UR7, UR6, URZ ;  /* 0x0000000607077299 */ /* 0x000fe2000800063f */
[----:B------:R-:W-:Y:S01]  /*f670*/  IMAD.MOV.U32 R10, RZ, RZ, 0x1 ;  /* 0x00000001ff0a7424 */ /* 0x000fe200078e00ff */
[----:B------:R-:W-:Y:S01]  /*f680*/  UIADD3 UR4, UR5, -0x1, URZ ;  /* 0xffffffff05047890 */ /* 0x000fe2000fffe03f */
[----:B------:R-:W-:Y:S01]  /*f690*/  IMAD.MOV.U32 R12, RZ, RZ, 0x1 ;  /* 0x00000001ff0c7424 */ /* 0x000fe200078e00ff */
[----:B------:R-:W-:Y:S01]  /*f6a0*/  USHF.R.S32.HI UR11, URZ, 0x1f, UR10 ;  /* 0x0000001f3f0b7899 */ /* 0x000fe2000801140a */
[----:B------:R-:W-:Y:S01]  /*f6b0*/  IMAD.MOV.U32 R11, RZ, RZ, RZ ;  /* 0x000000ffff0b7224 */ /* 0x000fe200078e00ff */
[----:B------:R-:W-:Y:S01]  /*f6c0*/  ULDC UR8, c[0x0][0xc] ;  /* 0x0000030000087ab9 */ /* 0x000fe20000000800 */
[----:B------:R-:W-:-:S02]  /*f6d0*/  USHF.L.U32 UR5, UR9, UR6, URZ ;  /* 0x0000000609057299 */ /* 0x000fc4000800063f */
[----:B------:R-:W-:Y:S01]  /*f6e0*/  ULEA.HI UR11, UR11, UR10, URZ, 0x7 ;  /* 0x0000000a0b0b7291 */ /* 0x000fe2000f8f383f */
[----:B------:R-:W-:Y:S01]  /*f6f0*/  ULDC UR9, c[0x0][0x10] ;  /* 0x0000040000097ab9 */ /* 0x000fe20000000800 */
[----:B------:R-:W-:Y:S02]  /*f700*/  ULOP3.LUT UR6, URZ, UR7, URZ, 0x33, !UPT ;  /* 0x000000073f067292 */ /* 0x000fe4000f8e333f */
[----:B------:R-:W-:Y:S01]  /*f710*/  UIMAD.WIDE.U32 UR8, UR8, UR9, URZ ;  /* 0x00000009080872a5 */ /* 0x000fe2000f8e003f */
[----:B------:R-:W-:Y:S01]  /*f720*/  ULDC UR7, c[0x0][0x14] ;  /* 0x0000050000077ab9 */ /* 0x000fe20000000800 */
[----:B------:R-:W-:Y:S02]  /*f730*/  USHF.R.S32.HI UR20, URZ, 0x7, UR11 ;  /* 0x000000073f147899 */ /* 0x000fe4000801140b */
[----:B------:R-:W-:Y:S02]  /*f740*/  UIMAD.WIDE.U32 UR22, UR8, UR7, URZ ;  /* 0x00000007081672a5 */ /* 0x000fe4000f8e003f */
[----:B------:R-:W-:-:S02]  /*f750*/  UIMAD UR18, UR9, UR7, URZ ;  /* 0x00000007091272a4 */ /* 0x000fc4000f8e023f */
[----:B------:R-:W-:Y:S01]  /*f760*/  ULOP3.LUT UR26, UR13, 0x2, URZ, 0xfc, !UPT ;  /* 0x000000020d1a7892 */ /* 0x000fe2000f8efc3f */
[C---:B0-----:R-:W-:Y:S01]  /*f770*/  IMAD.SHL.U32 R9, R8.reuse, 0x40, RZ ;  /* 0x0000004008097824 */ /* 0x041fe200078e00ff */
[----:B------:R-:W-:Y:S01]  /*f780*/  UIADD3 UR18, UR23, UR18, URZ ;  /* 0x0000001217127290 */ /* 0x000fe2000fffe03f */
[----:B------:R-:W-:Y:S01]  /*f790*/  IMAD.SHL.U32 R8, R8, 0x2000, RZ ;  /* 0x0000200008087824 */ /* 0x000fe200078e00ff */
[----:B------:R-:W-:Y:S02]  /*f7a0*/  UIADD3 UR27, UR20, 0x1, URZ ;  /* 0x00000001141b7890 */ /* 0x000fe4000fffe03f */
[----:B------:R-:W-:Y:S01]  /*f7b0*/  LOP3.LUT R9, R9, 0x40, RZ, 0xc0, !PT ;  /* 0x0000004009097812 */ /* 0x000fe200078ec0ff */
[----:B------:R-:W-:Y:S01]  /*f7c0*/  ULDC.64 UR24, c[0x0][0x198] ;  /* 0x0000660000187ab9 */ /* 0x000fe20000000a00 */
[----:B------:R-:W-:-:S08]  /*f7d0*/  LOP3.LUT R8, R8, 0x2000, RZ, 0xc0, !PT ;  /* 0x0000200008087812 */ /* 0x000fd000078ec0ff */
.L_x_312:
[----:B------:R-:W-:-:S03]  /*f7e0*/  UMOV UR7, 0xffffffff ;  /* 0xffffffff00077882 */ /* 0x000fc60000000000 */
[----:B------:R-:W-:Y:S05]  /*f7f0*/  BRA.DIV UR7, `(.L_x_302) ;  /* 0x0000000e07d87947 */ /* 0x000fea000b800000 */
[----:B------:R-:W-:-:S13]  /*f800*/  ELECT P0, URZ, PT ;  /* 0x00000000003f782f */ /* 0x000fda0003800000 */
.L_x_323:
[----:B------:R-:W0:Y:S01]  /*f810*/  LDC R0, c[0x0][0x28c] ;  /* 0x0000a300ff007b82 */ /* 0x000e220000000800 */
[----:B------:R-:W-:Y:S01]  /*f820*/  BSSY B1, `(.L_x_303) ;  /* 0x000003a000017945 */ /* 0x000fe20003800000 */
[----:B0-----:R-:W-:-:S13]  /*f830*/  ISETP.LT.OR P0, PT, R0, 0x1, !P0 ;  /* 0x000000010000780c */ /* 0x001fda0004701670 */
[----:B------:R-:W-:Y:S05]  /*f840*/  @P0 BRA `(.L_x_304) ;  /* 0x0000000000dc0947 */ /* 0x000fea0003800000 */
[----:B------:R-:W-:Y:S02]  /*f850*/  IMAD R14, R14, 0x80, R9 ;  /* 0x000000800e0e7824 */ /* 0x000fe400078e0209 */
[----:B------:R-:W-:Y:S02]  /*f860*/  IMAD.SHL.U32 R7, R5, 0x100, RZ ;  /* 0x0000010005077824 */ /* 0x000fe400078e00ff */
[----:B------:R-:W-:Y:S02]  /*f870*/  IMAD.MOV.U32 R13, RZ, RZ, RZ ;  /* 0x000000ffff0d7224 */ /* 0x000fe400078e00ff */
[----:B------:R-:W-:Y:S02]  /*f880*/  IMAD.U32 R15, RZ, RZ, UR27 ;  /* 0x0000001bff0f7e24 */ /* 0x000fe4000f8e00ff */
[----:B------:R-:W-:Y:S02]  /*f890*/  IMAD.MOV.U32 R0, RZ, RZ, R12 ;  /* 0x000000ffff007224 */ /* 0x000fe400078e000c */
[----:B------:R-:W-:-:S07]  /*f8a0*/  IMAD.MOV.U32 R3, RZ, RZ, R11 ;  /* 0x000000ffff037224 */ /* 0x000fce00078e000b */
.L_x_307:
[----:B------:R-:W0:Y:S01]  /*f8b0*/  S2R R5, SR_CgaCtaId ;  /* 0x0000000000057919 */ /* 0x000e220000008800 */
[----:B------:R-:W-:Y:S01]  /*f8c0*/  MOV R2, 0x400 ;  /* 0x0000040000027802 */ /* 0x000fe20000000f00 */
[----:B------:R-:W1:Y:S03]  /*f8d0*/  S2R R4, SR_TID.X ;  /* 0x0000000000047919 */ /* 0x000e660000002100 */
[----:B0-----:R-:W-:Y:S02]  /*f8e0*/  LEA R16, R5, R2, 0x18 ;  /* 0x0000000205107211 */ /* 0x001fe400078ec0ff */
[----:B------:R-:W-:Y:S02]  /*f8f0*/  SHF.L.U32 R2, R0, 0x1f, RZ ;  /* 0x0000001f00027819 */ /* 0x000fe400000006ff */
[----:B-1----:R-:W-:Y:S01]  /*f900*/  LOP3.LUT P1, RZ, R4, 0x7f, RZ, 0xc0, !PT ;  /* 0x0000007f04ff7812 */ /* 0x002fe2000782c0ff */
[----:B------:R-:W-:-:S04]  /*f910*/  IMAD R5, R3, 0x8, R16 ;  /* 0x0000000803057824 */ /* 0x000fc800078e0210 */
[----:B------:R-:W0:Y:S08]  /*f920*/  SYNCS.PHASECHK.TRANS64.TRYWAIT P0, [R5+URZ+0x20], R2 ;  /* 0x00002002050075a7 */ /* 0x000e30000800017f */
[----:B------:R-:W1:Y:S01]  /*f930*/  @!P1 LDC R4, c[0x0][0x500] ;  /* 0x00014000ff049b82 */ /* 0x000e620000000800 */
[----:B0-----:R-:W-:Y:S05]  /*f940*/  @!P0 BRA `(.L_x_305) ;  /* 0x0000000c00a48947 */ /* 0x001fea0003800000 */
.L_x_324:
[----:B------:R-:W-:Y:S01]  /*f950*/  UPRMT UR7, UR26, 0x9910, URZ ;  /* 0x000099101a077896 */ /* 0x000fe2000800003f */
[----:B-1----:R1:W-:Y:S03]  /*f960*/  @!P1 SYNCS.ARRIVE.TRANS64 RZ, [R5+URZ], R4 ;  /* 0x0000000405ff99a7 */ /* 0x0023e6000800003f */
[----:B------:R-:W-:-:S06]  /*f970*/  UISETP.NE.AND UP0, UPT, UR7, 0x2, UPT ;  /* 0x000000020700788c */ /* 0x000fcc000bf05270 */
[----:B------:R-:W-:-:S13]  /*f980*/  PLOP3.LUT P0, PT, PT, PT, UP0, 0x80, 0x0 ;  /* 0x000000000000781c */ /* 0x000fda0003f0f008 */
[----:B-1----:R-:W-:Y:S05]  /*f990*/  @P0 BRA `(.L_x_306) ;  /* 0x0000000000040947 */ /* 0x002fea0003800000 */
[----:B------:R-:W-:Y:S01]  /*f9a0*/  BPT.TRAP 0x1 ;  /* 0x000000040000795c */ /* 0x000fe20000300000 */
.L_x_306:
[C---:B0-----:R-:W-:Y:S01]  /*f9b0*/  IMAD R2, R3.reuse, 0x8000, R16 ;  /* 0x0000800003027824 */ /* 0x041fe200078e0210 */
[----:B------:R-:W-:Y:S01]  /*f9c0*/  R2UR UR19, R16 ;  /* 0x00000000101372ca */ /* 0x000fe200000e0000 */
[----:B------:R-:W-:Y:S01]  /*f9d0*/  IMAD R4, R3, 0x4000, R8 ;  /* 0x0000400003047824 */ /* 0x000fe200078e0208 */
[----:B------:R-:W-:Y:S01]  /*f9e0*/  R2UR UR9, R5 ;  /* 0x00000000050972ca */ /* 0x000fe200000e0000 */
[----:B------:R-:W-:Y:S01]  /*f9f0*/  VIADD R15, R15, 0xffffffff ;  /* 0xffffffff0f0f7836 */ /* 0x000fe20000000000 */
[----:B------:R-:W-:Y:S01]  /*fa00*/  R2UR UR7, R2 ;  /* 0x00000000020772ca */ /* 0x000fe200000e0000 */
[----:B------:R-:W-:Y:S01]  /*fa10*/  UIADD3 UR14, UP0, UR24, 0xf0, URZ ;  /* 0x000000f0180e7890 */ /* 0x000fe2000ff1e03f */
[----:B------:R-:W-:Y:S01]  /*fa20*/  R2UR UR8, R4 ;  /* 0x00000000040872ca */ /* 0x000fe200000e0000 */
[----:B------:R-:W-:Y:S01]  /*fa30*/  UIADD3 UR28, UP1, UR24, 0x1f0, URZ ;  /* 0x000001f0181c7890 */ /* 0x000fe2000ff3e03f */
[----:B------:R-:W-:Y:S01]  /*fa40*/  R2UR UR11, R7 ;  /* 0x00000000070b72ca */ /* 0x000fe200000e0000 */
[----:B------:R-:W-:Y:S01]  /*fa50*/  UIADD3.X UR15, URZ, UR25, URZ, UP0, !UPT ;  /* 0x000000193f0f7290 */ /* 0x000fe200087fe43f */
[----:B------:R-:W-:Y:S01]  /*fa60*/  R2UR UR10, R13 ;  /* 0x000000000d0a72ca */ /* 0x000fe200000e0000 */
[----:B------:R-:W-:Y:S01]  /*fa70*/  VIADD R3, R3, 0x1 ;  /* 0x0000000103037836 */ /* 0x000fe20000000000 */
[----:B------:R-:W-:Y:S01]  /*fa80*/  R2UR UR12, R6 ;  /* 0x00000000060c72ca */ /* 0x000fe200000e0000 */
[----:B------:R-:W-:Y:S01]  /*fa90*/  UIADD3.X UR29, URZ, UR25, URZ, UP1, !UPT ;  /* 0x000000193f1d7290 */ /* 0x000fe20008ffe43f */
[----:B------:R-:W-:Y:S01]  /*faa0*/  R2UR UR21, R14 ;  /* 0x000000000e1572ca */ /* 0x000fe200000e0000 */
[----:B------:R-:W-:Y:S01]  /*fab0*/  UMOV UR16, 0x0 ;  /* 0x0000000000107882 */ /* 0x000fe20000000000 */
[----:B------:R-:W-:Y:S01]  /*fac0*/  ISETP.GT.AND P1, PT, R15, 0x1, PT ;  /* 0x000000010f00780c */ /* 0x000fe20003f24270 */
[----:B------:R-:W-:Y:S01]  /*fad0*/  UIADD3 UR7, UR7, 0x100, URZ ;  /* 0x0000010007077890 */ /* 0x000fe2000fffe03f */
[----:B------:R-:W-:Y:S01]  /*fae0*/  ISETP.NE.AND P0, PT, R3, 0x4, PT ;  /* 0x000000040300780c */ /* 0x000fe20003f05270 */
[----:B------:R-:W-:Y:S01]  /*faf0*/  UIADD3 UR19, UR19, 0x20100, UR8 ;  /* 0x0002010013137890 */ /* 0x000fe2000fffe008 */
[----:B------:R-:W-:Y:S01]  /*fb00*/  VIADD R13, R13, 0x80 ;  /* 0x000000800d0d7836 */ /* 0x000fe20000000000 */
[----:B------:R-:W-:Y:S01]  /*fb10*/  UMOV UR17, 0x10000000 ;  /* 0x1000000000117882 */ /* 0x000fe20000000000 */
[----:B------:R-:W-:Y:S01]  /*fb20*/  UMOV UR30, 0x30000 ;  /* 0x00030000001e7882 */ /* 0x000fe20000000000 */
[----:B------:R-:W-:Y:S01]  /*fb30*/  SEL R5, RZ, 0x1, P0 ;  /* 0x00000001ff057807 */ /* 0x000fe20000000000 */
[----:B------:R-:W-:Y:S01]  /*fb40*/  UMOV UR8, UR7 ;  /* 0x0000000700087c82 */ /* 0x000fe20008000000 */
[----:B------:R-:W-:Y:S01]  /*fb50*/  SEL R3, R3, RZ, P0 ;  /* 0x000000ff03037207 */ /* 0x000fe20000000000 */
[----:B------:R0:W-:Y:S01]  /*fb60*/  UTMALDG.3D [UR8], [UR14], desc[UR16] ;  /* 0x000010080e0075b4 */ /* 0x0001e20008011000 */
[----:B------:R-:W-:Y:S01]  /*fb70*/  LOP3.LUT R0, R0, R5, RZ, 0x3c, !PT ;  /* 0x0000000500007212 */ /* 0x000fe200078e3cff */
[----:B0-----:R-:W-:Y:S01]  /*fb80*/  UMOV UR11, UR21 ;  /* 0x00000015000b7c82 */ /* 0x001fe20008000000 */
[----:B------:R-:W-:-:S02]  /*fb90*/  UMOV UR8, UR19 ;  /* 0x0000001300087c82 */ /* 0x000fc40008000000 */
[----:B------:R0:W-:Y:S02]  /*fba0*/  UTMALDG.3D.MULTICAST [UR8], [UR28], UR30, desc[UR16] ;  /* 0x000010081c0073b4 */ /* 0x0001e4000801181e */
[----:B0-----:R-:W-:Y:S05]  /*fbb0*/  @P1 BRA `(.L_x_307) ;  /* 0xfffffffc003c1947 */ /* 0x001fea000383ffff */
.L_x_304:
[----:B------:R-:W-:Y:S05]  /*fbc0*/  BSYNC B1 ;  /* 0x0000000000017941 */ /* 0x000fea0003800000 */
.L_x_303:
[----:B------:R-:W2:Y:S01]  /*fbd0*/  LDL.LU R17, [R1+0x78] ;  /* 0x0000780001117983 */ /* 0x000ea20000300800 */
[----:B------:R-:W-:Y:S01]  /*fbe0*/  LOP3.LUT P2, RZ, R10, 0xff, RZ, 0xc0, !PT ;  /* 0x000000ff0aff7812 */ /* 0x000fe2000784c0ff */
[----:B------:R-:W-:Y:S01]  /*fbf0*/  VIADD R11, R11, UR20 ;  /* 0x000000140b0b7c36 */ /* 0x000fe20008000000 */
[----:B------:R-:W-:Y:S01]  /*fc00*/  ULDC.64 UR8, c[0x0][0x650] ;  /* 0x0001940000087ab9 */ /* 0x000fe20000000a00 */
[----:B------:R-:W3:Y:S01]  /*fc10*/  LDL.LU R16, [R1+0x7c] ;  /* 0x00007c0001107983 */ /* 0x000ee20000300800 */
[----:B------:R-:W-:Y:S01]  /*fc20*/  IMAD.U32 R4, RZ, RZ, UR20 ;  /* 0x00000014ff047e24 */ /* 0x000fe2000f8e00ff */
[----:B------:R-:W-:Y:S01]  /*fc30*/  BSSY B1, `(.L_x_308) ;  /* 0x0000070000017945 */ /* 0x000fe20003800000 */
[----:B------:R-:W-:Y:S01]  /*fc40*/  ISETP.GT.U32.AND P0, PT, R11, 0x3, PT ;  /* 0x000000030b00780c */ /* 0x000fe20003f04070 */
[----:B------:R-:W-:Y:S01]  /*fc50*/  IMAD.MOV.U32 R5, RZ, RZ, -0x1 ;  /* 0xffffffffff057424 */ /* 0x000fe200078e00ff */
[----:B------:R-:W-:Y:S01]  /*fc60*/  SHF.R.U32.HI R0, RZ, 0x2, R11 ;  /* 0x00000002ff007819 */ /* 0x000fe2000001160b */
[----:B------:R-:W-:Y:S01]  /*fc70*/  IMAD.MOV.U32 R14, RZ, RZ, -0x1 ;  /* 0xffffffffff0e7424 */ /* 0x000fe200078e00ff */
[----:B------:R-:W-:Y:S01]  /*fc80*/  ISETP.LT.U32.AND P0, PT, R4, 0x4, P0 ;  /* 0x000000040400780c */ /* 0x000fe20000701070 */
[----:B------:R-:W-:Y:S01]  /*fc90*/  IMAD.MOV.U32 R6, RZ, RZ, -0x1 ;  /* 0xffffffffff067424 */ /* 0x000fe200078e00ff */
[----:B------:R-:W-:Y:S01]  /*fca0*/  LOP3.LUT R0, R0, 0x1, RZ, 0xc0, !PT ;  /* 0x0000000100007812 */ /* 0x000fe200078ec0ff */
[----:B------:R-:W0:Y:S01]  /*fcb0*/  @P2 S2R R3, SR_CgaCtaId ;  /* 0x0000000000032919 */ /* 0x000e220000008800 */
[----:B------:R-:W-:-:S02]  /*fcc0*/  @P2 MOV R2, 0x400 ;  /* 0x0000040000022802 */ /* 0x000fc40000000f00 */
[----:B------:R-:W-:Y:S01]  /*fcd0*/  ISETP.NE.U32.AND P1, PT, R0, 0x1, PT ;  /* 0x000000010000780c */ /* 0x000fe20003f25070 */
[----:B------:R-:W-:Y:S01]  /*fce0*/  IMAD.U32 R0, RZ, RZ, UR20 ;  /* 0x00000014ff007e24 */ /* 0x000fe2000f8e00ff */
[----:B------:R-:W-:Y:S02]  /*fcf0*/  LOP3.LUT R11, R11, 0x3, RZ, 0xc0, !PT ;  /* 0x000000030b0b7812 */ /* 0x000fe400078ec0ff */
[----:B------:R-:W-:Y:S02]  /*fd00*/  PRMT R10, RZ, 0x7610, R10 ;  /* 0x00007610ff0a7816 */ /* 0x000fe4000000000a */
[----:B------:R-:W-:-:S04]  /*fd10*/  ISETP.GT.U32.AND P1, PT, R0, 0x3, !P1 ;  /* 0x000000030000780c */ /* 0x000fc80004f24070 */
[----:B------:R-:W-:Y:S02]  /*fd20*/  SEL R0, RZ, 0x1, !P1 ;  /* 0x00000001ff007807 */ /* 0x000fe40004800000 */
[----:B0-----:R-:W-:Y:S02]  /*fd30*/  @P2 LEA R2, R3, R2, 0x18 ;  /* 0x0000000203022211 */ /* 0x001fe400078ec0ff */
[----:B------:R-:W-:Y:S02]  /*fd40*/  SEL R3, RZ, 0x1, !P0 ;  /* 0x00000001ff037807 */ /* 0x000fe40004000000 */
[----:B------:R0:W-:Y:S02]  /*fd50*/  @P2 SYNCS.ARRIVE.TRANS64.A1T0 RZ, [R2+URZ+0x58], RZ ;  /* 0x000058ff02ff29a7 */ /* 0x0001e4000810003f */
[----:B------:R-:W-:Y:S02]  /*fd60*/  LOP3.LUT R12, R0, R12, R3, 0x96, !PT ;  /* 0x0000000c000c7212 */ /* 0x000fe400078e9603 */
[----:B------:R-:W-:-:S02]  /*fd70*/  PRMT R0, RZ, 0x7610, R0 ;  /* 0x00007610ff007816 */ /* 0x000fc40000000000 */
[----:B---3--:R-:W-:-:S04]  /*fd80*/  IADD3 R16, P2, R16, UR22, RZ ;  /* 0x0000001610107c10 */ /* 0x008fc8000ff5e0ff */
[----:B--2---:R-:W-:Y:S01]  /*fd90*/  IADD3.X R17, R17, UR18, RZ, P2, !PT ;  /* 0x0000001211117c10 */ /* 0x004fe200097fe4ff */
[----:B------:R0:W-:Y:S01]  /*fda0*/  STL [R1+0x7c], R16 ;  /* 0x00007c1001007387 */ /* 0x0001e20000100800 */
[----:B------:R-:W-:-:S03]  /*fdb0*/  ISETP.GE.U32.AND P2, PT, R16, UR8, PT ;  /* 0x0000000810007c0c */ /* 0x000fc6000bf46070 */
[----:B------:R0:W-:Y:S01]  /*fdc0*/  STL [R1+0x78], R17 ;  /* 0x0000781101007387 */ /* 0x0001e20000100800 */
[----:B------:R-:W-:-:S13]  /*fdd0*/  ISETP.GE.U32.AND.EX P0, PT, R17, UR9, PT, P2 ;  /* 0x0000000911007c0c */ /* 0x000fda000bf06120 */
[----:B0-----:R-:W-:Y:S05]  /*fde0*/  @P0 BRA `(.L_x_309) ;  /* 0x0000000400500947 */ /* 0x001fea0003800000 */
[----:B------:R-:W-:Y:S01]  /*fdf0*/  ULDC.64 UR8, c[0x0][0x628] ;  /* 0x00018a0000087ab9 */ /* 0x000fe20000000a00 */
[----:B------:R-:W0:Y:S01]  /*fe00*/  S2R R13, SR_CTAID.X ;  /* 0x00000000000d7919 */ /* 0x000e220000002500 */
[----:B------:R-:W-:Y:S01]  /*fe10*/  ISETP.NE.U32.AND P0, PT, RZ, UR8, PT ;  /* 0x00000008ff007c0c */ /* 0x000fe2000bf05070 */
[----:B------:R-:W-:Y:S01]  /*fe20*/  ULDC UR10, c[0x0][0x630] ;  /* 0x00018c00000a7ab9 */ /* 0x000fe20000000800 */
[----:B------:R-:W-:Y:S01]  /*fe30*/  IMAD.MOV.U32 R2, RZ, RZ, R16 ;  /* 0x000000ffff027224 */ /* 0x000fe200078e0010 */
[----:B------:R-:W1:Y:S01]  /*fe40*/  S2R R0, SR_CTAID.Y ;  /* 0x0000000000007919 */ /* 0x000e620000002600 */
[----:B------:R-:W-:Y:S01]  /*fe50*/  ISETP.NE.AND.EX P0, PT, RZ, UR9, PT, P0 ;  /* 0x00000009ff007c0c */ /* 0x000fe2000bf05300 */
[----:B------:R-:W-:-:S12]  /*fe60*/  IMAD.MOV.U32 R3, RZ, RZ, R17 ;  /* 0x000000ffff037224 */ /* 0x000fd800078e0011 */
[----:B------:R-:W-:Y:S05]  /*fe70*/  @!P0 BRA `(.L_x_310) ;  /* 0x0000000000288947 */ /* 0x000fea0003800000 */
[----:B------:R-:W-:Y:S02]  /*fe80*/  ULDC UR7, c[0x0][0x634] ;  /* 0x00018d0000077ab9 */ /* 0x000fe40000000800 */
[----:B------:R-:W-:-:S05]  /*fe90*/  IADD3 R7, P0, R16, UR7, RZ ;  /* 0x0000000710077c10 */ /* 0x000fca000ff1e0ff */
[----:B------:R-:W-:-:S04]  /*fea0*/  IMAD.X R15, RZ, RZ, R17, P0 ;  /* 0x000000ffff0f7224 */ /* 0x000fc800000e0611 */
[----:B------:R-:W-:-:S04]  /*feb0*/  IMAD.WIDE.U32 R4, R15, UR8, RZ ;  /* 0x000000080f047c25 */ /* 0x000fc8000f8e00ff */
[----:B------:R-:W-:-:S04]  /*fec0*/  IMAD.WIDE.U32 R4, P0, R7, UR9, R4 ;  /* 0x0000000907047c25 */ /* 0x000fc8000f800004 */
[----:B------:R-:W-:-:S04]  /*fed0*/  IMAD.WIDE.U32 R6, R7, UR8, RZ ;  /* 0x0000000807067c25 */ /* 0x000fc8000f8e00ff */
[----:B------:R-:W-:Y:S01]  /*fee0*/  IMAD.X R3, RZ, RZ, RZ, P0 ;  /* 0x000000ffff037224 */ /* 0x000fe200000e06ff */
[----:B------:R-:W-:Y:S01]  /*fef0*/  IADD3 RZ, P0, R7, R4, RZ ;  /* 0x0000000407ff7210 */ /* 0x000fe20007f1e0ff */
[----:B------:R-:W-:-:S04]  /*ff00*/  IMAD.MOV.U32 R2, RZ, RZ, R5 ;  /* 0x000000ffff027224 */ /* 0x000fc800078e0005 */
[----:B------:R-:W-:-:S08]  /*ff10*/  IMAD.WIDE.U32.X R2, R15, UR9, R2, P0 ;  /* 0x000000090f027c25 */ /* 0x000fd000080e0402 */
.L_x_310:
[--C-:B------:R-:W-:Y:S01]  /*ff20*/  SHF.R.U64 R6, R2, UR10, R3.reuse ;  /* 0x0000000a02067c19 */ /* 0x100fe20008001203 */
[----:B------:R-:W-:Y:S01]  /*ff30*/  ULDC.64 UR8, c[0x0][0x620] ;  /* 0x0001880000087ab9 */ /* 0x000fe20000000a00 */
[----:B------:R-:W-:Y:S01]  /*ff40*/  SHF.R.U32.HI R2, RZ, UR10, R3 ;  /* 0x0000000aff027c19 */ /* 0x000fe20008011603 */
[----:B------:R-:W-:Y:S01]  /*ff50*/  IMAD.MOV.U32 R3, RZ, RZ, R17 ;  /* 0x000000ffff037224 */ /* 0x000fe200078e0011 */
[----:B------:R-:W-:Y:S01]  /*ff60*/  IADD3 R5, P0, RZ, -R6, RZ ;  /* 0x80000006ff057210 */ /* 0x000fe20007f1e0ff */
[----:B------:R-:W-:Y:S01]  /*ff70*/  ULDC UR7, c[0x0][0x150] ;  /* 0x0000540000077ab9 */ /* 0x000fe20000000800 */
[----:B0-----:R-:W-:Y:S01]  /*ff80*/  I2FP.F32.U32 R7, R13 ;  /* 0x0000000d00077245 */ /* 0x001fe20000201000 */
[----:B------:R-:W0:Y:S01]  /*ff90*/  LDC R18, c[0x0][0x144] ;  /* 0x00005100ff127b82 */ /* 0x000e220000000800 */
[----:B------:R-:W-:Y:S01]  /*ffa0*/  ULDC.64 UR10, c[0x0][0x640] ;  /* 0x00019000000a7ab9 */ /* 0x000fe20000000a00 */
[----:B------:R-:W-:Y:S01]  /*ffb0*/  IMAD.X R2, RZ, RZ, ~R2, P0 ;  /* 0x000000ffff027224 */ /* 0x000fe200000e0e02 */
[----:B------:R-:W-:-:S03]  /*ffc0*/  ISETP.NE.U32.AND P0, PT, RZ, UR10, PT ;  /* 0x0000000aff007c0c */ /* 0x000fc6000bf05070 */
[----:B------:R-:W-:Y:S01]  /*ffd0*/  IMAD R4, R2, UR8, RZ ;  /* 0x0000000802047c24 */ /* 0x000fe2000f8e02ff */
[----:B------:R-:W-:Y:S01]  /*ffe0*/  ISETP.NE.AND.EX P0, PT, RZ, UR11, PT, P0 ;  /* 0x0000000bff007c0c */ /* 0x000fe2000bf05300 */
[----:B------:R-:W-:Y:S01]  /*fff0*/  IMAD.MOV.U32 R2, RZ, RZ, R16 ;  /* 0x000000ffff027224 */ /* 0x000fe200078e0010 */
[----:B------:R-:W2:Y:S03]  /*10000*/  LDC R15, c[0x0][0x148] ;  /* 0x00005200ff0f7b82 */ /* 0x000ea60000000800 */
[----:B------:R-:W-:Y:S01]  /*10010*/  IMAD.WIDE.U32 R2, R5, UR8, R2 ;  /* 0x0000000805027c25 */ /* 0x000fe2000f8e0002 */
[----:B------:R-:W-:-:S03]  /*10020*/  ULDC UR8, c[0x0][0x154] ;  /* 0x0000550000087ab9 */ /* 0x000fc60000000800 */
[----:B------:R-:W-:Y:S02]  /*10030*/  IMAD R5, R5, UR9, R4 ;  /* 0x0000000905057c24 */ /* 0x000fe4000f8e0204 */
[----:B------:R-:W-:Y:S01]  /*10040*/  FMUL R4, R7, UR7 ;  /* 0x0000000707047c20 */ /* 0x000fe20008400000 */
[----:B------:R-:W-:Y:S01]  /*10050*/  ULDC UR7, c[0x0][0x618] ;  /* 0x0001860000077ab9 */ /* 0x000fe20000000800 */
[----:B------:R-:W-:Y:S01]  /*10060*/  ULDC UR9, c[0x0][0x608] ;  /* 0x0001820000097ab9 */ /* 0x000fe20000000800 */
[----:B------:R-:W-:-:S03]  /*10070*/  IMAD.IADD R3, R3, 0x1, R5 ;  /* 0x0000000103037824 */ /* 0x000fc600078e0205 */
[----:B------:R-:W3:Y:S02]  /*10080*/  F2I.U32.TRUNC.NTZ R4, R4 ;  /* 0x0000000400047305 */ /* 0x000ee4000020f000 */
[----:B------:R-:W-:Y:S02]  /*10090*/  SHF.R.U64 R7, R2, UR7, R3 ;  /* 0x0000000702077c19 */ /* 0x000fe40008001203 */
[----:B-1----:R-:W-:-:S05]  /*100a0*/  I2FP.F32.U32 R2, R0 ;  /* 0x0000000000027245 */ /* 0x002fca0000201000 */
[----:B------:R-:W-:Y:S01]  /*100b0*/  FMUL R5, R2, UR8 ;  /* 0x0000000802057c20 */ /* 0x000fe20008400000 */
[----:B------:R-:W-:Y:S01]  /*100c0*/  SHF.R.U32.HI R2, RZ, UR7, R3 ;  /* 0x00000007ff027c19 */ /* 0x000fe20008011603 */
[----:B------:R-:W-:Y:S02]  /*100d0*/  ULDC UR7, c[0x0][0x658] ;  /* 0x0001960000077ab9 */ /* 0x000fe40000000800 */
[----:B------:R1:W4:Y:S01]  /*100e0*/  F2I.U32.TRUNC.NTZ R19, R5 ;  /* 0x0000000500137305 */ /* 0x000322000020f000 */
[----:B------:R-:W-:Y:S01]  /*100f0*/  SHF.R.U64 R16, R7, UR9, R2 ;  /* 0x0000000907107c19 */ /* 0x000fe20008001202 */
[----:B---3--:R-:W-:Y:S01]  /*10100*/  IMAD.MOV R4, RZ, RZ, -R4 ;  /* 0x000000ffff047224 */ /* 0x008fe200078e0a04 */
[----:B------:R-:W-:-:S03]  /*10110*/  SHF.R.U32.HI R3, RZ, UR9, R2 ;  /* 0x00000009ff037c19 */ /* 0x000fc60008011602 */
[----:B0-----:R-:W-:Y:S01]  /*10120*/  IMAD R13, R18, R4, R13 ;  /* 0x00000004120d7224 */ /* 0x001fe200078e020d */
[--C-:B------:R-:W-:Y:S02]  /*10130*/  SHF.R.U64 R14, R16, UR7, R3.reuse ;  /* 0x00000007100e7c19 */ /* 0x100fe40008001203 */
[----:B------:R-:W-:-:S03]  /*10140*/  SHF.R.U32.HI R17, RZ, UR7, R3 ;  /* 0x00000007ff117c19 */ /* 0x000fc60008011603 */
[----:B------:R-:W-:Y:S02]  /*10150*/  IMAD.MOV.U32 R2, RZ, RZ, R14 ;  /* 0x000000ffff027224 */ /* 0x000fe400078e000e */
[----:B------:R-:W-:Y:S01]  /*10160*/  IMAD.MOV.U32 R3, RZ, RZ, R17 ;  /* 0x000000ffff037224 */ /* 0x000fe200078e0011 */
[----:B-12-4-:R-:W-:Y:S06]  /*10170*/  @!P0 BRA `(.L_x_311) ;  /* 0x0000000000288947 */ /* 0x016fec0003800000 */
[----:B------:R-:W-:Y:S02]  /*10180*/  ULDC UR7, c[0x0][0x64c] ;  /* 0x0001930000077ab9 */ /* 0x000fe40000000800 */
[----:B------:R-:W-:-:S05]  /*10190*/  IADD3 R3, P0, R14, UR7, RZ ;  /* 0x000000070e037c10 */ /* 0x000fca000ff1e0ff */
[----:B------:R-:W-:-:S04]  /*101a0*/  IMAD.X R17, RZ, RZ, R17, P0 ;  /* 0x000000ffff117224 */ /* 0x000fc800000e0611 */
[----:B------:R-:W-:-:S04]  /*101b0*/  IMAD.WIDE.U32 R4, R17, UR10, RZ ;  /* 0x0000000a11047c25 */ /* 0x000fc8000f8e00ff */
[----:B------:R-:W-:-:S04]  /*101c0*/  IMAD.WIDE.U32 R4, P0, R3, UR11, R4 ;  /* 0x0000000b03047c25 */ /* 0x000fc8000f800004 */
[----:B------:R-:W-:-:S04]  /*101d0*/  IMAD.WIDE.U32 R2, R3, UR10, RZ ;  /* 0x0000000a03027c25 */ /* 0x000fc8000f8e00ff */
[----:B------:R-:W-:Y:S01]  /*101e0*/  IMAD.MOV.U32 R2, RZ, RZ, R5 ;  /* 0x000000ffff027224 */ /* 0x000fe200078e0005 */
[----:B------:R-:W-:Y:S01]  /*101f0*/  IADD3 RZ, P1, R3, R4, RZ ;  /* 0x0000000403ff7210 */ /* 0x000fe20007f3e0ff */
[----:B------:R-:W-:-:S04]  /*10200*/  IMAD.X R3, RZ, RZ, RZ, P0 ;  /* 0x000000ffff037224 */ /* 0x000fc800000e06ff */
[----:B------:R-:W-:-:S08]  /*10210*/  IMAD.WIDE.U32.X R2, R17, UR11, R2, P1 ;  /* 0x0000000b11027c25 */ /* 0x000fd000088e0402 */
.L_x_311:
[----:B------:R-:W-:Y:S01]  /*10220*/  ULDC UR7, c[0x0][0x648] ;  /* 0x0001920000077ab9 */ /* 0x000fe20000000800 */
[----:B------:R-:W-:Y:S01]  /*10230*/  LOP3.LUT R16, R16, UR6, RZ, 0xc0, !PT ;  /* 0x0000000610107c12 */ /* 0x000fe2000f8ec0ff */
[----:B------:R-:W-:Y:S01]  /*10240*/  IMAD.MOV R19, RZ, RZ, -R19 ;  /* 0x000000ffff137224 */ /* 0x000fe200078e0a13 */
[----:B------:R-:W-:Y:S01]  /*10250*/  SHF.R.U64 R3, R2, UR7, R3 ;  /* 0x0000000702037c19 */ /* 0x000fe20008001203 */
[----:B------:R-:W-:Y:S01]  /*10260*/  ULDC UR7, c[0x0][0x638] ;  /* 0x00018e0000077ab9 */ /* 0x000fe20000000800 */
[----:B------:R-:W-:Y:S01]  /*10270*/  LOP3.LUT R7, R7, UR4, RZ, 0xc0, !PT ;  /* 0x0000000407077c12 */ /* 0x000fe2000f8ec0ff */
[----:B------:R-:W-:Y:S01]  /*10280*/  @P4 IMAD R13, R15, R19, R0 ;  /* 0x000000130f0d4224 */ /* 0x000fe200078e0200 */
[----:B------:R-:W-:Y:S01]  /*10290*/  ULDC UR8, c[0x0][0x610] ;  /* 0x0001840000087ab9 */ /* 0x000fe20000000800 */
[----:B------:R-:W-:Y:S02]  /*102a0*/  IMAD.MOV R5, RZ, RZ, -R3 ;  /* 0x000000ffff057224 */ /* 0x000fe400078e0a03 */
[----:B------:R-:W-:-:S02]  /*102b0*/  IMAD R16, R3, UR5, R16 ;  /* 0x0000000503107c24 */ /* 0x000fc4000f8e0210 */
[----:B------:R-:W-:Y:S01]  /*102c0*/  IMAD R14, R5, UR7, R14 ;  /* 0x00000007050e7c24 */ /* 0x000fe2000f8e020e */
[----:B------:R-:W-:Y:S01]  /*102d0*/  ULDC UR7, c[0x0][0x600] ;  /* 0x0001800000077ab9 */ /* 0x000fe20000000800 */
[----:B------:R-:W-:Y:S02]  /*102e0*/  IMAD R13, R16, UR8, R13 ;  /* 0x00000008100d7c24 */ /* 0x000fe4000f8e020d */
[----:B------:R-:W-:Y:S02]  /*102f0*/  IMAD R2, R14, UR7, R7 ;  /* 0x000000070e027c24 */ /* 0x000fe4000f8e0207 */
[----:B------:R-:W-:-:S03]  /*10300*/  IMAD.MOV.U32 R0, RZ, RZ, 0x1 ;  /* 0x00000001ff007424 */ /* 0x000fc600078e00ff */
[----:B------:R-:W-:Y:S02]  /*10310*/  SEL R14, R2, R13, !P4 ;  /* 0x0000000d020e7207 */ /* 0x000fe40006000000 */
[----:B------:R-:W-:-:S07]  /*10320*/  SEL R5, R13, R2, !P4 ;  /* 0x000000020d057207 */ /* 0x000fce0006000000 */
.L_x_309:
[----:B------:R-:W-:Y:S05]  /*10330*/  BSYNC B1 ;  /* 0x0000000000017941 */ /* 0x000fea0003800000 */
.L_x_308:
[----:B------:R-:W-:-:S13]  /*10340*/  LOP3.LUT P0, RZ, R0, 0xff, RZ, 0xc0, !PT ;  /* 0x000000ff00ff7812 */ /* 0x000fda000780c0ff */
[----:B------:R-:W-:Y:S05]  /*10350*/  @P0 BRA `(.L_x_312) ;  /* 0xfffffff400200947 */ /* 0x000fea000383ffff */
[----:B------:R-:W-:Y:S05]  /*10360*/  BSYNC B0 ;  /* 0x0000000000007941 */ /* 0x000fea0003800000 */
.L_x_301:
[----:B------:R-:W-:-:S03]  /*10370*/  UMOV UR7, 0xffffffff ;  /* 0xffffffff00077882 */ /* 0x000fc60000000000 */
[----:B------:R-:W-:Y:S05]  /*10380*/  BRA.DIV UR7, `(.L_x_313) ;  /* 0x0000000607287947 */ /* 0x000fea000b800000 */
[----:B------:R-:W-:-:S13]  /*10390*/  ELECT P0, URZ, PT ;  /* 0x00000000003f782f */ /* 0x000fda0003800000 */
.L_x_327:
[----:B------:R-:W-:Y:S04]  /*103a0*/  BSSY B0, `(.L_x_314) ;  /* 0x000002c000007945 */ /* 0x000fe80003800000 */
[----:B------:R-:W-:Y:S05]  /*103b0*/  @!P0 BRA `(.L_x_315) ;  /* 0x0000000000a88947 */ /* 0x000fea0003800000 */
[----:B------:R-:W-:-:S04]  /*103c0*/  ULOP3.LUT UR7, UR13, 0x2, URZ, 0xfc, !UPT ;  /* 0x000000020d077892 */ /* 0x000fc8000f8efc3f */
[----:B------:R-:W-:-:S06]  /*103d0*/  UISETP.NE.AND UP0, UPT, UR7, 0x3, UPT ;  /* 0x000000030700788c */ /* 0x000fcc000bf05270 */
[----:B------:R-:W-:-:S13]  /*103e0*/  PLOP3.LUT P0, PT, PT, PT, UP0, 0x80, 0x0 ;  /* 0x000000000000781c */ /* 0x000fda0003f0f008 */
[----:B------:R-:W-:Y:S05]  /*103f0*/  @!P0 BRA `(.L_x_316) ;  /* 0x0000000000048947 */ /* 0x000fea0003800000 */
[----:B------:R-:W-:Y:S01]  /*10400*/  BPT.TRAP 0x1 ;  /* 0x000000040000795c */ /* 0x000fe20000300000 */
.L_x_316:
[----:B------:R-:W0:Y:S01]  /*10410*/  S2R R3, SR_CgaCtaId ;  /* 0x0000000000037919 */ /* 0x000e220000008800 */
[----:B------:R-:W-:Y:S02]  /*10420*/  MOV R0, 0x400 ;  /* 0x0000040000007802 */ /* 0x000fe40000000f00 */
[----:B------:R-:W-:Y:S02]  /*10430*/  SHF.L.U32 R2, R12, 0x1f, RZ ;  /* 0x0000001f0c027819 */ /* 0x000fe400000006ff */
[----:B0-----:R-:W-:-:S05]  /*10440*/  LEA R0, R3, R0, 0x18 ;  /* 0x0000000003007211 */ /* 0x001fca00078ec0ff */
[----:B------:R-:W-:-:S04]  /*10450*/  VIADD R0, R0, 0x20 ;  /* 0x0000002000007836 */ /* 0x000fc80000000000 */
[C---:B------:R-:W-:Y:S02]  /*10460*/  IMAD R5, R11.reuse, 0x8, R0 ;  /* 0x000000080b057824 */ /* 0x040fe400078e0200 */
[----:B------:R-:W-:Y:S02]  /*10470*/  VIADD R11, R11, 0x1 ;  /* 0x000000010b0b7836 */ /* 0x000fe40000000000 */
[----:B------:R-:W0:Y:S03]  /*10480*/  SYNCS.PHASECHK.TRANS64.TRYWAIT P0, [R5+URZ], R2 ;  /* 0x00000002050075a7 */ /* 0x000e26000800017f */
[----:B------:R-:W-:-:S04]  /*10490*/  ISETP.NE.AND P1, PT, R11, 0x4, PT ;  /* 0x000000040b00780c */ /* 0x000fc80003f25270 */
[----:B------:R-:W-:Y:S02]  /*104a0*/  SEL R3, RZ, 0x1, P1 ;  /* 0x00000001ff037807 */ /* 0x000fe40000800000 */
[----:B------:R-:W-:Y:S02]  /*104b0*/  SEL R11, R11, RZ, P1 ;  /* 0x000000ff0b0b7207 */ /* 0x000fe40000800000 */
[----:B------:R-:W-:-:S03]  /*104c0*/  LOP3.LUT R12, R12, R3, RZ, 0x3c, !PT ;  /* 0x000000030c0c7212 */ /* 0x000fc600078e3cff */
[----:B------:R-:W-:Y:S01]  /*104d0*/  IMAD R7, R11, 0x8, R0 ;  /* 0x000000080b077824 */ /* 0x000fe200078e0200 */
[----:B------:R-:W-:Y:S01]  /*104e0*/  SHF.L.U32 R4, R12, 0x1f, RZ ;  /* 0x0000001f0c047819 */ /* 0x000fe200000006ff */
[----:B0-----:R-:W-:Y:S06]  /*104f0*/  @!P0 BRA `(.L_x_317) ;  /* 0x0000000000ec8947 */ /* 0x001fec0003800000 */
.L_x_328:
[----:B------:R-:W1:Y:S01]  /*10500*/  SYNCS.PHASECHK.TRANS64.TRYWAIT P0, [R7+URZ], R4 ;  /* 0x00000004070075a7 */ /* 0x000e62000800017f */
[----:B0-----:R-:W-:-:S05]  /*10510*/  VIADD R2, R11, 0x1 ;  /* 0x000000010b027836 */ /* 0x001fca0000000000 */
[----:B------:R-:W-:-:S04]  /*10520*/  ISETP.NE.AND P1, PT, R2, 0x4, PT ;  /* 0x000000040200780c */ /* 0x000fc80003f25270 */
[----:B------:R-:W-:Y:S02]  /*10530*/  SEL R3, RZ, 0x1, P1 ;  /* 0x00000001ff037807 */ /* 0x000fe40000800000 */
[----:B------:R-:W-:Y:S02]  /*10540*/  SEL R9, R2, RZ, P1 ;  /* 0x000000ff02097207 */ /* 0x000fe40000800000 */
[----:B------:R-:W-:-:S03]  /*10550*/  LOP3.LUT R11, R12, R3, RZ, 0x3c, !PT ;  /* 0x000000030c0b7212 */ /* 0x000fc600078e3cff */
[----:B------:R-:W-:Y:S01]  /*10560*/  IMAD R6, R9, 0x8, R0 ;  /* 0x0000000809067824 */ /* 0x000fe200078e0200 */
[----:B------:R-:W-:Y:S01]  /*10570*/  SHF.L.U32 R5, R11, 0x1f, RZ ;  /* 0x0000001f0b057819 */ /* 0x000fe200000006ff */
[----:B-1----:R-:W-:Y:S06]  /*10580*/  @!P0 BRA `(.L_x_318) ;  /* 0x0000000000dc8947 */ /* 0x002fec0003800000 */
.L_x_329:
[----:B------:R-:W1:Y:S01]  /*10590*/  SYNCS.PHASECHK.TRANS64.TRYWAIT P0, [R6+URZ], R5 ;  /* 0x00000005060075a7 */ /* 0x000e62000800017f */
[----:B------:R-:W-:-:S05]  /*105a0*/  VIADD R2, R9, 0x1 ;  /* 0x0000000109027836 */ /* 0x000fca0000000000 */
[----:B------:R-:W-:-:S04]  /*105b0*/  ISETP.NE.AND P1, PT, R2, 0x4, PT ;  /* 0x000000040200780c */ /* 0x000fc80003f25270 */
[----:B0-----:R-:W-:Y:S02]  /*105c0*/  SEL R4, RZ, 0x1, P1 ;  /* 0x00000001ff047807 */ /* 0x001fe40000800000 */
[----:B------:R-:W-:Y:S02]  /*105d0*/  SEL R3, R2, RZ, P1 ;  /* 0x000000ff02037207 */ /* 0x000fe40000800000 */
[----:B------:R-:W-:Y:S01]  /*105e0*/  LOP3.LUT R4, R11, R4, RZ, 0x3c, !PT ;  /* 0x000000040b047212 */ /* 0x000fe200078e3cff */
[----:B-1----:R-:W-:Y:S06]  /*105f0*/  @!P0 BRA `(.L_x_319) ;  /* 0x0000000000d48947 */ /* 0x002fec0003800000 */
.L_x_330:
[----:B------:R-:W-:Y:S01]  /*10600*/  IMAD R3, R3, 0x8, R0 ;  /* 0x0000000803037824 */ /* 0x000fe200078e0200 */
[----:B------:R-:W-:-:S07]  /*10610*/  SHF.L.U32 R0, R4, 0x1f, RZ ;  /* 0x0000001f04007819 */ /* 0x000fce00000006ff */
.L_x_320:
[----:B-1----:R1:W2:Y:S02]  /*10620*/  SYNCS.PHASECHK.TRANS64.TRYWAIT P0, [R3+URZ], R0 ;  /* 0x00000000030075a7 */ /* 0x0022a4000800017f */
[----:B--2---:R-:W-:Y:S05]  /*10630*/  @!P0 NANOSLEEP.SYNCS 0x989680 ;  /* 0x009896800000895d */ /* 0x004fea0003900000 */
[----:B------:R-:W2:Y:S02]  /*10640*/  @!P0 SYNCS.PHASECHK.TRANS64 P0, [R3+URZ], R0 ;  /* 0x00000000030085a7 */ /* 0x000ea4000800007f */
[----:B--2---:R-:W-:Y:S05]  /*10650*/  @!P0 BRA `(.L_x_320) ;  /* 0xfffffffc00f08947 */ /* 0x004fea000383ffff */
.L_x_315:
[----:B------:R-:W-:Y:S05]  /*10660*/  BSYNC B0 ;  /* 0x0000000000007941 */ /* 0x000fea0003800000 */
.L_x_314:
[----:B------:R-:W-:Y:S05]  /*10670*/  EXIT ;  /* 0x000000000000794d */ /* 0x000fea0003800000 */
.L_x_21:
[----:B-1----:R-:W-:-:S04]  /*10680*/  IMAD.U32 R3, RZ, RZ, UR6 ;  /* 0x00000006ff037e24 */ /* 0x002fc8000f8e00ff */
[----:B------:R1:W2:Y:S03]  /*10690*/  SYNCS.PHASECHK.TRANS64.TRYWAIT P0, [R3+URZ], R0 ;  /* 0x00000000030075a7 */ /* 0x0002a6000800017f */
[----:B--2---:R-:W-:Y:S05]  /*106a0*/  @!P0 NANOSLEEP.SYNCS 0x989680 ;  /* 0x009896800000895d */ /* 0x004fea0003900000 */
[----:B------:R-:W2:Y:S02]  /*106b0*/  @!P0 SYNCS.PHASECHK.TRANS64 P0, [R3+URZ], R0 ;  /* 0x00000000030085a7 */ /* 0x000ea4000800007f */
[----:B--2---:R-:W-:Y:S05]  /*106c0*/  @!P0 BRA `(.L_x_21) ;  /* 0xfffffffc00ec8947 */ /* 0x004fea000383ffff */
[----:B------:R-:W-:Y:S05]  /*106d0*/  BRA `(.L_x_20) ;  /* 0xffffff1400d07947 */ /* 0x000fea000383ffff */
.L_x_27:
[----:B-----5:R2:W-:Y:S02]  /*106e0*/  STL [R1+0x88], R0 ;  /* 0x0000880001007387 */ /* 0x0205e40000100800 */
[----:B--2---:R-:W-:-:S04]  /*106f0*/  IMAD.U32 R0, RZ, RZ, UR16 ;  /* 0x00000010ff007e24 */ /* 0x004fc8000f8e00ff */
[----:B------:R2:W3:Y:S03]  /*10700*/  SYNCS.PHASECHK.TRANS64.TRYWAIT P0, [R0+URZ], R229 ;  /* 0x000000e5000075a7 */ /* 0x0004e6000800017f */
[----:B---3--:R-:W-:Y:S05]  /*10710*/  @!P0 NANOSLEEP.SYNCS 0x989680 ;  /* 0x009896800000895d */ /* 0x008fea0003900000 */
[----:B------:R2:W3:Y:S02]  /*10720*/  @!P0 SYNCS.PHASECHK.TRANS64 P0, [R0+URZ], R229 ;  /* 0x000000e5000085a7 */ /* 0x0004e4000800007f */
[----:B--2---:R2:W5:Y:S02]  /*10730*/  LDL.LU R0, [R1+0x88] ;  /* 0x0000880001007983 */ /* 0x0045640000300800 */
[----:B--23--:R-:W-:Y:S05]  /*10740*/  @!P0 BRA `(.L_x_27) ;  /* 0xfffffffc00e48947 */ /* 0x00cfea000383ffff */
[----:B------:R-:W-:Y:S05]  /*10750*/  BRA `(.L_x_26) ;  /* 0xffffff28009c7947 */ /* 0x000fea000383ffff */
.L_x_302:
[----:B------:R-:W-:Y:S01]  /*10760*/  BSSY B1, `(.L_x_321) ;  /* 0x0000006000017945 */ /* 0x000fe20003800000 */
[----:B------:R-:W-:-:S07]  /*10770*/  IMAD.MOV.U32 R0, RZ, RZ, -0x1 ;  /* 0xffffffffff007424 */ /* 0x000fce00078e00ff */
[----:B------:R-:W-:Y:S05]  /*10780*/  WARPSYNC.COLLECTIVE R0, `(.L_x_322) ;  /* 0x00000000000c7348 */ /* 0x000fea0003c00000 */
[----:B------:R-:W-:Y:S02]  /*10790*/  ELECT P0, UR62, PT ;  /* 0x00000000003e782f */ /* 0x000fe40003800000 */
[----:B------:R-:W-:Y:S01]  /*107a0*/  MOV R0, UR62 ;  /* 0x0000003e00007c02 */ /* 0x000fe20008000f00 */
[----:B------:R-:W-:Y:S10]  /*107b0*/  ENDCOLLECTIVE ;  /* 0x000000000000791b */ /* 0x000ff40003800000 */
.L_x_322:
[----:B------:R-:W-:Y:S05]  /*107c0*/  BSYNC B1 ;  /* 0x0000000000017941 */ /* 0x000fea0003800000 */
.L_x_321:
[----:B------:R-:W-:Y:S05]  /*107d0*/  BRA `(.L_x_323) ;  /* 0xfffffff0000c7947 */ /* 0x000fea000383ffff */
.L_x_305:
[----:B0-----:R0:W2:Y:S02]  /*107e0*/  SYNCS.PHASECHK.TRANS64.TRYWAIT P0, [R5+URZ+0x20], R2 ;  /* 0x00002002050075a7 */ /* 0x0010a4000800017f */
[----:B--2---:R-:W-:Y:S05]  /*107f0*/  @!P0 NANOSLEEP.SYNCS 0x989680 ;  /* 0x009896800000895d */ /* 0x004fea0003900000 */
[----:B------:R-:W2:Y:S02]  /*10800*/  @!P0 SYNCS.PHASECHK.TRANS64 P0, [R5+URZ+0x20], R2 ;  /* 0x00002002050085a7 */ /* 0x000ea4000800007f */
[----:B--2---:R-:W-:Y:S05]  /*10810*/  @!P0 BRA `(.L_x_305) ;  /* 0xfffffffc00f08947 */ /* 0x004fea000383ffff */
[----:B------:R-:W-:Y:S05]  /*10820*/  BRA `(.L_x_324) ;  /* 0xfffffff000487947 */ /* 0x000fea000383ffff */
.L_x_313:
[----:B------:R-:W-:Y:S01]  /*10830*/  BSSY B0, `(.L_x_325) ;  /* 0x0000006000007945 */ /* 0x000fe20003800000 */
[----:B------:R-:W-:-:S07]  /*10840*/  IMAD.MOV.U32 R0, RZ, RZ, -0x1 ;  /* 0xffffffffff007424 */ /* 0x000fce00078e00ff */
[----:B------:R-:W-:Y:S05]  /*10850*/  WARPSYNC.COLLECTIVE R0, `(.L_x_326) ;  /* 0x00000000000c7348 */ /* 0x000fea0003c00000 */
[----:B------:R-:W-:Y:S02]  /*10860*/  ELECT P0, UR62, PT ;  /* 0x00000000003e782f */ /* 0x000fe40003800000 */
[----:B------:R-:W-:Y:S01]  /*10870*/  MOV R0, UR62 ;  /* 0x0000003e00007c02 */ /* 0x000fe20008000f00 */
[----:B------:R-:W-:Y:S10]  /*10880*/  ENDCOLLECTIVE ;  /* 0x000000000000791b */ /* 0x000ff40003800000 */
.L_x_326:
[----:B------:R-:W-:Y:S05]  /*10890*/  BSYNC B0 ;  /* 0x0000000000007941 */ /* 0x000fea0003800000 */
.L_x_325:
[----:B------:R-:W-:Y:S05]  /*108a0*/  BRA `(.L_x_327) ;  /* 0xfffffff800bc7947 */ /* 0x000fea000383ffff */
.L_x_317:
[----:B0-----:R0:W1:Y:S02]  /*108b0*/  SYNCS.PHASECHK.TRANS64.TRYWAIT P0, [R5+URZ], R2 ;  /* 0x00000002050075a7 */ /* 0x001064000800017f */
[----:B-1----:R-:W-:Y:S05]  /*108c0*/  @!P0 NANOSLEEP.SYNCS 0x989680 ;  /* 0x009896800000895d */ /* 0x002fea0003900000 */
[----:B------:R-:W1:Y:S02]  /*108d0*/  @!P0 SYNCS.PHASECHK.TRANS64 P0, [R5+URZ], R2 ;  /* 0x00000002050085a7 */ /* 0x000e64000800007f */
[----:B-1----:R-:W-:Y:S05]  /*108e0*/  @!P0 BRA `(.L_x_317) ;  /* 0xfffffffc00f08947 */ /* 0x002fea000383ffff */
[----:B------:R-:W-:Y:S05]  /*108f0*/  BRA `(.L_x_328) ;  /* 0xfffffffc00007947 */ /* 0x000fea000383ffff */
.L_x_318:
[----:B0-----:R0:W1:Y:S02]  /*10900*/  SYNCS.PHASECHK.TRANS64.TRYWAIT P0, [R7+URZ], R4 ;  /* 0x00000004070075a7 */ /* 0x001064000800017f */
[----:B-1----:R-:W-:Y:S05]  /*10910*/  @!P0 NANOSLEEP.SYNCS 0x989680 ;  /* 0x009896800000895d */ /* 0x002fea0003900000 */
[----:B------:R-:W1:Y:S02]  /*10920*/  @!P0 SYNCS.PHASECHK.TRANS64 P0, [R7+URZ], R4 ;  /* 0x00000004070085a7 */ /* 0x000e64000800007f */
[----:B-1----:R-:W-:Y:S05]  /*10930*/  @!P0 BRA `(.L_x_318) ;  /* 0xfffffffc00f08947 */ /* 0x002fea000383ffff */
[----:B------:R-:W-:Y:S05]  /*10940*/  BRA `(.L_x_329) ;  /* 0xfffffffc00107947 */ /* 0x000fea000383ffff */
.L_x_319:
[----:B0-----:R0:W1:Y:S02]  /*10950*/  SYNCS.PHASECHK.TRANS64.TRYWAIT P0, [R6+URZ], R5 ;  /* 0x00000005060075a7 */ /* 0x001064000800017f */
[----:B-1----:R-:W-:Y:S05]  /*10960*/  @!P0 NANOSLEEP.SYNCS 0x989680 ;  /* 0x009896800000895d */ /* 0x002fea0003900000 */
[----:B------:R-:W1:Y:S02]  /*10970*/  @!P0 SYNCS.PHASECHK.TRANS64 P0, [R6+URZ], R5 ;  /* 0x00000005060085a7 */ /* 0x000e64000800007f */
[----:B-1----:R-:W-:Y:S05]  /*10980*/  @!P0 BRA `(.L_x_319) ;  /* 0xfffffffc00f08947 */ /* 0x002fea000383ffff */
[----:B------:R-:W-:Y:S05]  /*10990*/  BRA `(.L_x_330) ;  /* 0xfffffffc00187947 */ /* 0x000fea000383ffff */
.L_x_331:
[----:B------:R-:W-:-:S00]  /*109a0*/  BRA `(.L_x_331) ;  /* 0xfffffffc00fc7947 */ /* 0x000fc0000383ffff */
[----:B------:R-:W-:-:S00]  /*109b0*/  NOP ;  /* 0x0000000000007918 */ /* 0x000fc00000000000 */
        /* <DEDUP_REMOVED lines=12> */
.L_x_332:


//--------------------- .nv.shared._ZN7cutlass13device_kernelINS_4gemm6kernel13GemmUniversalIN4cute5tupleIJiiiiEEENS1_10collective13CollectiveMmaINS1_37MainloopSm90TmaGmmaWarpSpecializedFP8ILi4ENS5_IJNS4_1CILi2EEENSA_ILi1EEESC_EEENS1_35KernelTmaWarpSpecializedCooperativeEEENS5_IJNSA_ILi256EEENSA_ILi128EEESH_EEENS_12float_e5m2_tENS5_IJlSC_lEEESJ_SK_NS4_8TiledMMAINS4_8MMA_AtomIJNS4_4SM904GMMA31MMA_64x128x32_F32E5M2E5M2_SS_TNILNSO_7ScaleInE1ELSQ_1EEEEEENS4_6LayoutISD_NS5_IJSC_NSA_ILi0EEESU_EEEEENS5_IJNS4_10UnderscoreESX_SX_EEEEENS4_13SM90_TMA_LOADENS4_14ComposedLayoutINS4_7SwizzleILi3ELi4ELi3EEENS4_18smem_ptr_flag_bitsILi8EEENST_INS5_IJNSA_ILi8EEESH_EEENS5_IJSH_SC_EEEEEEEvNS4_8identityENS4_23SM90_TMA_LOAD_MULTICASTES1A_vS1B_EENS_8epilogue10collective6detail29Sm90TmaWarpSpecializedAdapterINS1F_15DefaultEpilogueISJ_SK_SK_NS1E_6thread17LinearCombinationISJ_Li1EffLNS1J_9ScaleType4KindE0ELNS_15FloatRoundStyleE2ESJ_EENS1_15EpilogueDefaultEEEEEvvEEEEvNT_6ParamsE --------------------------
	.section	.nv.shared._ZN7cutlass13device_kernelINS_4gemm6kernel13GemmUniversalIN4cute5tupleIJiiiiEEENS1_10collective13CollectiveMmaINS1_37MainloopSm90TmaGmmaWarpSpecializedFP8ILi4ENS5_IJNS4_1CILi2EEENSA_ILi1EEESC_EEENS1_35KernelTmaWarpSpecializedCooperativeEEENS5_IJNSA_ILi256EEENSA_ILi128EEESH_EEENS_12float_e5m2_tENS5_IJlSC_lEEESJ_SK_NS4_8TiledMMAINS4_8MMA_AtomIJNS4_4SM904GMMA31MMA_64x128x32_F32E5M2E5M2_SS_TNILNSO_7ScaleInE1ELSQ_1EEEEEENS4_6LayoutISD_NS5_IJSC_NSA_ILi0EEESU_EEEEENS5_IJNS4_10UnderscoreESX_SX_EEEEENS4_13SM90_TMA_LOADENS4_14ComposedLayoutINS4_7SwizzleILi3ELi4ELi3EEENS4_18smem_ptr_flag_bitsILi8EEENST_INS5_IJNSA_ILi8EEESH_EEENS5_IJSH_SC_EEEEEEEvNS4_8identityENS4_23SM90_TMA_LOAD_MULTICASTES1A_vS1B_EENS_8epilogue10collective6detail29Sm90TmaWarpSpecializedAdapterINS1F_15DefaultEpilogueISJ_SK_SK_NS1E_6thread17LinearCombinationISJ_Li1EffLNS1J_9ScaleType4KindE0ELNS_15FloatRoundStyleE2ESJ_EENS1_15EpilogueDefaultEEEEEvvEEEEvNT_6ParamsE,"aw",@nobits
	.sectionflags	@""
	.align	16
	.zero		1024


//--------------------- .nv.shared.reserved.0     --------------------------
	.section	.nv.shared.reserved.0,"aw",@nobits
	.weak		__nv_reservedSMEM_offset_0_alias
	.size		__nv_reservedSMEM_offset_0_alias, 0, 0
	.other		__nv_reservedSMEM_offset_0_alias,@"STO_CUDA_RESERVED_SHARED STV_DEFAULT"
__nv_reservedSMEM_offset_0_alias:
	.zero		0


//--------------------- .nv.global                --------------------------
	.section	.nv.global,"aw",@nobits
.nv.global:
	.type		_ZN39_INTERNAL_8a98b167_4_k_cu_c9c90e07_54574cute1_E,@object
	.size		_ZN39_INTERNAL_8a98b167_4_k_cu_c9c90e07_54574cute1_E,(_ZN39_INTERNAL_8a98b167_4_k_cu_c9c90e07_54574cuda3std3__45__cpo6cbeginE - _ZN39_INTERNAL_8a98b167_4_k_cu_c9c90e07_54574cute1_E)
_ZN39_INTERNAL_8a98b167_4_k_cu_c9c90e07_54574cute1_E:
	.zero		1
	.type		_ZN39_INTERNAL_8a98b167_4_k_cu_c9c90e07_54574cuda3std3__45__cpo6cbeginE,@object
	.size		_ZN39_INTERNAL_8a98b167_4_k_cu_c9c90e07_54574cuda3std3__45__cpo6cbeginE,(_ZN39_INTERNAL_8a98b167_4_k_cu_c9c90e07_54574cuda3std3__48in_placeE - _ZN39_INTERNAL_8a98b167_4_k_cu_c9c90e07_54574cuda3std3__45__cpo6cbeginE)
_ZN39_INTERNAL_8a98b167_4_k_cu_c9c90e07_54574cuda3std3__45__cpo6cbeginE:
	.zero		1
	.type		_ZN39_INTERNAL_8a98b167_4_k_cu_c9c90e07_54574cuda3std3__48in_placeE,@object
	.size		_ZN39_INTERNAL_8a98b167_4_k_cu_c9c90e07_54574cuda3std3__48in_placeE,(_ZN39_INTERNAL_8a98b167_4_k_cu_c9c90e07_54574cuda3std6ranges3__45__cpo9iter_moveE - _ZN39_INTERNAL_8a98b167_4_k_cu_c9c90e07_54574cuda3std3__48in_placeE)
_ZN39_INTERNAL_8a98b167_4_k_cu_c9c90e07_54574cuda3std3__48in_placeE:
	.zero		1
	.type		_ZN39_INTERNAL_8a98b167_4_k_cu_c9c90e07_54574cuda3std6ranges3__45__cpo9iter_moveE,@object
	.size		_ZN39_INTERNAL_8a98b167_4_k_cu_c9c90e07_54574cuda3std6ranges3__45__cpo9iter_moveE,(_ZN39_INTERNAL_8a98b167_4_k_cu_c9c90e07_54574cuda3std3__45__cpo5beginE - _ZN39_INTERNAL_8a98b167_4_k_cu_c9c90e07_54574cuda3std6ranges3__45__cpo9iter_moveE)
_ZN39_INTERNAL_8a98b167_4_k_cu_c9c90e07_54574cuda3std6ranges3__45__cpo9iter_moveE:
	.zero		1
	.type		_ZN39_INTERNAL_8a98b167_4_k_cu_c9c90e07_54574cuda3std3__45__cpo5beginE,@object
	.size		_ZN39_INTERNAL_8a98b167_4_k_cu_c9c90e07_54574cuda3std3__45__cpo5beginE,(_ZN39_INTERNAL_8a98b167_4_k_cu_c9c90e07_54574cuda3std3__441_GLOBAL__N__8a98b167_4_k_cu_c9c90e07_54576ignoreE - _ZN39_INTERNAL_8a98b167_4_k_cu_c9c90e07_54574cuda3std3__45__cpo5beginE)
_ZN39_INTERNAL_8a98b167_4_k_cu_c9c90e07_54574cuda3std3__45__cpo5beginE:
	.zero		1
	.type		_ZN39_INTERNAL_8a98b167_4_k_cu_c9c90e07_54574cuda3std3__441_GLOBAL__N__8a98b167_4_k_cu_c9c90e07_54576ignoreE,@object
	.size		_ZN39_INTERNAL_8a98b167_4_k_cu_c9c90e07_54574cuda3std3__441_GLOBAL__N__8a98b167_4_k_cu_c9c90e07_54576ignoreE,(_ZN39_INTERNAL_8a98b167_4_k_cu_c9c90e07_54574cute7productE - _ZN39_INTERNAL_8a98b167_4_k_cu_c9c90e07_54574cuda3std3__441_GLOBAL__N__8a98b167_4_k_cu_c9c90e07_54576ignoreE)
_ZN39_INTERNAL_8a98b167_4_k_cu_c9c90e07_54574cuda3std3__441_GLOBAL__N__8a98b167_4_k_cu_c9c90e07_54576ignoreE:
	.zero		1
	.type		_ZN39_INTERNAL_8a98b167_4_k_cu_c9c90e07_54574cute7productE,@object
	.size		_ZN39_INTERNAL_8a98b167_4_k_cu_c9c90e07_54574cute7productE,(_ZN39_INTERNAL_8a98b167_4_k_cu_c9c90e07_54574cuda3std3__45__cpo3endE - _ZN39_INTERNAL_8a98b167_4_k_cu_c9c90e07_54574cute7productE)
_ZN39_INTERNAL_8a98b167_4_k_cu_c9c90e07_54574cute7productE:
	.zero		1
	.type		_ZN39_INTERNAL_8a98b167_4_k_cu_c9c90e07_54574cuda3std3__45__cpo3endE,@object
	.size		_ZN39_INTERNAL_8a98b167_4_k_cu_c9c90e07_54574cuda3std3__45__cpo3endE,(_ZN39_INTERNAL_8a98b167_4_k_cu_c9c90e07_54574cuda3std3__419piecewise_constructE - _ZN39_INTERNAL_8a98b167_4_k_cu_c9c90e07_54574cuda3std3__45__cpo3endE)
_ZN39_INTERNAL_8a98b167_4_k_cu_c9c90e07_54574cuda3std3__45__cpo3endE:
	.zero		1
	.type		_ZN39_INTERNAL_8a98b167_4_k_cu_c9c90e07_54574cuda3std3__419piecewise_constructE,@object
	.size		_ZN39_INTERNAL_8a98b167_4_k_cu_c9c90e07_54574cuda3std3__419piecewise_constructE,(_ZN39_INTERNAL_8a98b167_4_k_cu_c9c90e07_54574cuda3std3__45__cpo4cendE - _ZN39_INTERNAL_8a98b167_4_k_cu_c9c90e07_54574cuda3std3__419piecewise_constructE)
_ZN39_INTERNAL_8a98b167_4_k_cu_c9c90e07_54574cuda3std3__419piecewise_constructE:
	.zero		1
	.type		_ZN39_INTERNAL_8a98b167_4_k_cu_c9c90e07_54574cuda3std3__45__cpo4cendE,@object
	.size		_ZN39_INTERNAL_8a98b167_4_k_cu_c9c90e07_54574cuda3std3__45__cpo4cendE,(_ZN39_INTERNAL_8a98b167_4_k_cu_c9c90e07_54574cuda3std6ranges3__45__cpo4swapE - _ZN39_INTERNAL_8a98b167_4_k_cu_c9c90e07_54574cuda3std3__45__cpo4cendE)
_ZN39_INTERNAL_8a98b167_4_k_cu_c9c90e07_54574cuda3std3__45__cpo4cendE:
	.zero		1
	.type		_ZN39_INTERNAL_8a98b167_4_k_cu_c9c90e07_54574cuda3std6ranges3__45__cpo4swapE,@object
	.size		_ZN39_INTERNAL_8a98b167_4_k_cu_c9c90e07_54574cuda3std6ranges3__45__cpo4swapE,(.L_7 - _ZN39_INTERNAL_8a98b167_4_k_cu_c9c90e07_54574cuda3std6ranges3__45__cpo4swapE)
_ZN39_INTERNAL_8a98b167_4_k_cu_c9c90e07_54574cuda3std6ranges3__45__cpo4swapE:
	.zero		1
.L_7:


//--------------------- .nv.constant0._ZN7cutlass13device_kernelINS_4gemm6kernel13GemmUniversalIN4cute5tupleIJiiiiEEENS1_10collective13CollectiveMmaINS1_37MainloopSm90TmaGmmaWarpSpecializedFP8ILi4ENS5_IJNS4_1CILi2EEENSA_ILi1EEESC_EEENS1_35KernelTmaWarpSpecializedCooperativeEEENS5_IJNSA_ILi256EEENSA_ILi128EEESH_EEENS_12float_e5m2_tENS5_IJlSC_lEEESJ_SK_NS4_8TiledMMAINS4_8MMA_AtomIJNS4_4SM904GMMA31MMA_64x128x32_F32E5M2E5M2_SS_TNILNSO_7ScaleInE1ELSQ_1EEEEEENS4_6LayoutISD_NS5_IJSC_NSA_ILi0EEESU_EEEEENS5_IJNS4_10UnderscoreESX_SX_EEEEENS4_13SM90_TMA_LOADENS4_14ComposedLayoutINS4_7SwizzleILi3ELi4ELi3EEENS4_18smem_ptr_flag_bitsILi8EEENST_INS5_IJNSA_ILi8EEESH_EEENS5_IJSH_SC_EEEEEEEvNS4_8identityENS4_23SM90_TMA_LOAD_MULTICASTES1A_vS1B_EENS_8epilogue10collective6detail29Sm90TmaWarpSpecializedAdapterINS1F_15DefaultEpilogueISJ_SK_SK_NS1E_6thread17LinearCombinationISJ_Li1EffLNS1J_9ScaleType4KindE0ELNS_15FloatRoundStyleE2ESJ_EENS1_15EpilogueDefaultEEEEEvvEEEEvNT_6ParamsE --------------------------
	.section	.nv.constant0._ZN7cutlass13device_kernelINS_4gemm6kernel13GemmUniversalIN4cute5tupleIJiiiiEEENS1_10collective13CollectiveMmaINS1_37MainloopSm90TmaGmmaWarpSpecializedFP8ILi4ENS5_IJNS4_1CILi2EEENSA_ILi1EEESC_EEENS1_35KernelTmaWarpSpecializedCooperativeEEENS5_IJNSA_ILi256EEENSA_ILi128EEESH_EEENS_12float_e5m2_tENS5_IJlSC_lEEESJ_SK_NS4_8TiledMMAINS4_8MMA_AtomIJNS4_4SM904GMMA31MMA_64x128x32_F32E5M2E5M2_SS_TNILNSO_7ScaleInE1ELSQ_1EEEEEENS4_6LayoutISD_NS5_IJSC_NSA_ILi0EEESU_EEEEENS5_IJNS4_10UnderscoreESX_SX_EEEEENS4_13SM90_TMA_LOADENS4_14ComposedLayoutINS4_7SwizzleILi3ELi4ELi3EEENS4_18smem_ptr_flag_bitsILi8EEENST_INS5_IJNSA_ILi8EEESH_EEENS5_IJSH_SC_EEEEEEEvNS4_8identityENS4_23SM90_TMA_LOAD_MULTICASTES1A_vS1B_EENS_8epilogue10collective6detail29Sm90TmaWarpSpecializedAdapterINS1F_15DefaultEpilogueISJ_SK_SK_NS1E_6thread17LinearCombinationISJ_Li1EffLNS1J_9ScaleType4KindE0ELNS_15FloatRoundStyleE2ESJ_EENS1_15EpilogueDefaultEEEEEvvEEEEvNT_6ParamsE,"a",@progbits
	.sectionflags	@""
	.align	4
.nv.constant0._ZN7cutlass13device_kernelINS_4gemm6kernel13GemmUniversalIN4cute5tupleIJiiiiEEENS1_10collective13CollectiveMmaINS1_37MainloopSm90TmaGmmaWarpSpecializedFP8ILi4ENS5_IJNS4_1CILi2EEENSA_ILi1EEESC_EEENS1_35KernelTmaWarpSpecializedCooperativeEEENS5_IJNSA_ILi256EEENSA_ILi128EEESH_EEENS_12float_e5m2_tENS5_IJlSC_lEEESJ_SK_NS4_8TiledMMAINS4_8MMA_AtomIJNS4_4SM904GMMA31MMA_64x128x32_F32E5M2E5M2_SS_TNILNSO_7ScaleInE1ELSQ_1EEEEEENS4_6LayoutISD_NS5_IJSC_NSA_ILi0EEESU_EEEEENS5_IJNS4_10UnderscoreESX_SX_EEEEENS4_13SM90_TMA_LOADENS4_14ComposedLayoutINS4_7SwizzleILi3ELi4ELi3EEENS4_18smem_ptr_flag_bitsILi8EEENST_INS5_IJNSA_ILi8EEESH_EEENS5_IJSH_SC_EEEEEEEvNS4_8identityENS4_23SM90_TMA_LOAD_MULTICASTES1A_vS1B_EENS_8epilogue10collective6detail29Sm90TmaWarpSpecializedAdapterINS1F_15DefaultEpilogueISJ_SK_SK_NS1E_6thread17LinearCombinationISJ_Li1EffLNS1J_9ScaleType4KindE0ELNS_15FloatRoundStyleE2ESJ_EENS1_15EpilogueDefaultEEEEEvvEEEEvNT_6ParamsE:
	.zero		1664


//--------------------- SYMBOLS --------------------------

	.type		.nv.reservedSmem.offset0,@object
	.size		.nv.reservedSmem.offset0,0x4
